//
// Generated by NVIDIA NVVM Compiler
//
// Compiler Build ID: CL-36424714
// Cuda compilation tools, release 13.0, V13.0.88
// Based on NVVM 20.0.0
//

.version 9.0
.target sm_100
.address_size 64

	// .globl	_Z12C_GPU_KernelPfS_S_i
.extern .shared .align 16 .b8 sdata[];

.visible .entry _Z12C_GPU_KernelPfS_S_i(
	.param .u64 .ptr .align 1 _Z12C_GPU_KernelPfS_S_i_param_0,
	.param .u64 .ptr .align 1 _Z12C_GPU_KernelPfS_S_i_param_1,
	.param .u64 .ptr .align 1 _Z12C_GPU_KernelPfS_S_i_param_2,
	.param .u32 _Z12C_GPU_KernelPfS_S_i_param_3
)
{
	.reg .pred 	%p<6>;
	.reg .b32 	%r<25>;
	.reg .b32 	%f<60>;
	.reg .b64 	%rd<17>;

	ld.param.u64 	%rd7, [_Z12C_GPU_KernelPfS_S_i_param_0];
	ld.param.u64 	%rd8, [_Z12C_GPU_KernelPfS_S_i_param_1];
	ld.param.u64 	%rd6, [_Z12C_GPU_KernelPfS_S_i_param_2];
	cvta.to.global.u64 	%rd1, %rd7;
	cvta.to.global.u64 	%rd2, %rd8;
	mov.u32 	%r16, %ctaid.x;
	mov.u32 	%r1, %ntid.x;
	mul.lo.s32 	%r22, %r16, %r1;
	add.s32 	%r3, %r22, %r1;
	setp.ge.u32 	%p1, %r22, %r3;
	@%p1 bra 	$L__BB0_7;
	mov.u32 	%r17, %tid.x;
	add.s32 	%r18, %r22, %r17;
	cvta.to.global.u64 	%rd9, %rd6;
	cvt.rn.f32.s32 	%f1, %r18;
	add.s32 	%r19, %r18, 2;
	cvt.rn.f32.s32 	%f2, %r19;
	mul.wide.s32 	%rd10, %r18, 4;
	add.s64 	%rd3, %rd9, %rd10;
	ld.global.f32 	%f58, [%rd3];
	and.b32  	%r4, %r1, 3;
	setp.eq.s32 	%p2, %r4, 0;
	@%p2 bra 	$L__BB0_4;
	neg.s32 	%r20, %r4;
$L__BB0_3:
	.pragma "nounroll";
	mul.wide.s32 	%rd11, %r22, 4;
	add.s64 	%rd12, %rd1, %rd11;
	add.s64 	%rd13, %rd2, %rd11;
	ld.global.f32 	%f9, [%rd13];
	mul.f32 	%f10, %f9, %f1;
	ld.global.f32 	%f11, [%rd12];
	mul.f32 	%f12, %f11, %f11;
	sub.f32 	%f13, %f10, %f12;
	max.f32 	%f14, %f11, %f9;
	mul.f32 	%f15, %f14, %f2;
	div.rn.f32 	%f16, %f13, %f15;
	abs.f32 	%f17, %f16;
	add.f32 	%f58, %f58, %f17;
	st.global.f32 	[%rd3], %f58;
	add.s32 	%r22, %r22, 1;
	add.s32 	%r20, %r20, 1;
	setp.ne.s32 	%p3, %r20, 0;
	@%p3 bra 	$L__BB0_3;
$L__BB0_4:
	setp.lt.u32 	%p4, %r1, 4;
	@%p4 bra 	$L__BB0_7;
	sub.s32 	%r23, %r22, %r3;
	add.s64 	%rd4, %rd2, 8;
	add.s64 	%rd5, %rd1, 8;
$L__BB0_6:
	mul.wide.s32 	%rd14, %r22, 4;
	add.s64 	%rd15, %rd4, %rd14;
	add.s64 	%rd16, %rd5, %rd14;
	ld.global.f32 	%f18, [%rd15+-8];
	mul.f32 	%f19, %f18, %f1;
	ld.global.f32 	%f20, [%rd16+-8];
	mul.f32 	%f21, %f20, %f20;
	sub.f32 	%f22, %f19, %f21;
	max.f32 	%f23, %f20, %f18;
	mul.f32 	%f24, %f23, %f2;
	div.rn.f32 	%f25, %f22, %f24;
	abs.f32 	%f26, %f25;
	add.f32 	%f27, %f58, %f26;
	st.global.f32 	[%rd3], %f27;
	ld.global.f32 	%f28, [%rd15+-4];
	mul.f32 	%f29, %f28, %f1;
	ld.global.f32 	%f30, [%rd16+-4];
	mul.f32 	%f31, %f30, %f30;
	sub.f32 	%f32, %f29, %f31;
	max.f32 	%f33, %f30, %f28;
	mul.f32 	%f34, %f33, %f2;
	div.rn.f32 	%f35, %f32, %f34;
	abs.f32 	%f36, %f35;
	add.f32 	%f37, %f27, %f36;
	st.global.f32 	[%rd3], %f37;
	ld.global.f32 	%f38, [%rd15];
	mul.f32 	%f39, %f38, %f1;
	ld.global.f32 	%f40, [%rd16];
	mul.f32 	%f41, %f40, %f40;
	sub.f32 	%f42, %f39, %f41;
	max.f32 	%f43, %f40, %f38;
	mul.f32 	%f44, %f43, %f2;
	div.rn.f32 	%f45, %f42, %f44;
	abs.f32 	%f46, %f45;
	add.f32 	%f47, %f37, %f46;
	st.global.f32 	[%rd3], %f47;
	ld.global.f32 	%f48, [%rd15+4];
	mul.f32 	%f49, %f48, %f1;
	ld.global.f32 	%f50, [%rd16+4];
	mul.f32 	%f51, %f50, %f50;
	sub.f32 	%f52, %f49, %f51;
	max.f32 	%f53, %f50, %f48;
	mul.f32 	%f54, %f53, %f2;
	div.rn.f32 	%f55, %f52, %f54;
	abs.f32 	%f56, %f55;
	add.f32 	%f58, %f47, %f56;
	st.global.f32 	[%rd3], %f58;
	add.s32 	%r22, %r22, 4;
	add.s32 	%r23, %r23, 4;
	setp.ne.s32 	%p5, %r23, 0;
	@%p5 bra 	$L__BB0_6;
$L__BB0_7:
	ret;

}
	// .globl	_Z16C_GPU_shm_KernelPfS_S_i
.visible .entry _Z16C_GPU_shm_KernelPfS_S_i(
	.param .u64 .ptr .align 1 _Z16C_GPU_shm_KernelPfS_S_i_param_0,
	.param .u64 .ptr .align 1 _Z16C_GPU_shm_KernelPfS_S_i_param_1,
	.param .u64 .ptr .align 1 _Z16C_GPU_shm_KernelPfS_S_i_param_2,
	.param .u32 _Z16C_GPU_shm_KernelPfS_S_i_param_3
)
{
	.reg .pred 	%p<12>;
	.reg .b32 	%r<75>;
	.reg .b32 	%f<98>;
	.reg .b64 	%rd<17>;

	ld.param.u64 	%rd7, [_Z16C_GPU_shm_KernelPfS_S_i_param_0];
	ld.param.u64 	%rd8, [_Z16C_GPU_shm_KernelPfS_S_i_param_1];
	ld.param.u64 	%rd6, [_Z16C_GPU_shm_KernelPfS_S_i_param_2];
	cvta.to.global.u64 	%rd1, %rd8;
	cvta.to.global.u64 	%rd2, %rd7;
	mov.u32 	%r36, %ctaid.x;
	mov.u32 	%r1, %ntid.x;
	mul.lo.s32 	%r2, %r36, %r1;
	mov.u32 	%r3, %tid.x;
	setp.ne.s32 	%p1, %r3, 0;
	@%p1 bra 	$L__BB1_7;
	and.b32  	%r4, %r1, 3;
	setp.lt.u32 	%p2, %r1, 4;
	mov.b32 	%r67, 0;
	@%p2 bra 	$L__BB1_4;
	and.b32  	%r67, %r1, 2044;
	and.b32  	%r39, %r1, -4;
	neg.s32 	%r66, %r39;
	add.s64 	%rd3, %rd2, 8;
	add.s64 	%rd4, %rd1, 8;
	mov.u32 	%r40, sdata;
	add.s32 	%r64, %r40, 8;
	shl.b32 	%r7, %r1, 2;
	mov.u32 	%r65, %r2;
$L__BB1_3:
	mul.wide.s32 	%rd9, %r65, 4;
	add.s64 	%rd10, %rd3, %rd9;
	add.s64 	%rd11, %rd4, %rd9;
	ld.global.f32 	%f13, [%rd10+-8];
	ld.global.f32 	%f14, [%rd11+-8];
	add.s32 	%r41, %r64, %r7;
	st.shared.f32 	[%r41+-8], %f14;
	ld.global.f32 	%f15, [%rd10+-4];
	st.shared.v2.f32 	[%r64+-8], {%f13, %f15};
	ld.global.f32 	%f16, [%rd11+-4];
	st.shared.f32 	[%r41+-4], %f16;
	ld.global.f32 	%f17, [%rd10];
	st.shared.f32 	[%r64], %f17;
	ld.global.f32 	%f18, [%rd11];
	st.shared.f32 	[%r41], %f18;
	ld.global.f32 	%f19, [%rd10+4];
	st.shared.f32 	[%r64+4], %f19;
	ld.global.f32 	%f20, [%rd11+4];
	st.shared.f32 	[%r41+4], %f20;
	add.s32 	%r66, %r66, 4;
	add.s32 	%r65, %r65, 4;
	add.s32 	%r64, %r64, 16;
	setp.ne.s32 	%p3, %r66, 0;
	@%p3 bra 	$L__BB1_3;
$L__BB1_4:
	setp.eq.s32 	%p4, %r4, 0;
	@%p4 bra 	$L__BB1_7;
	shl.b32 	%r15, %r1, 2;
	shl.b32 	%r42, %r67, 2;
	mov.u32 	%r43, sdata;
	add.s32 	%r70, %r43, %r42;
	add.s32 	%r69, %r67, %r2;
	neg.s32 	%r68, %r4;
$L__BB1_6:
	.pragma "nounroll";
	mul.wide.s32 	%rd12, %r69, 4;
	add.s64 	%rd13, %rd1, %rd12;
	add.s64 	%rd14, %rd2, %rd12;
	ld.global.f32 	%f21, [%rd14];
	st.shared.f32 	[%r70], %f21;
	ld.global.f32 	%f22, [%rd13];
	add.s32 	%r44, %r70, %r15;
	st.shared.f32 	[%r44], %f22;
	add.s32 	%r70, %r70, 4;
	add.s32 	%r69, %r69, 1;
	add.s32 	%r68, %r68, 1;
	setp.ne.s32 	%p5, %r68, 0;
	@%p5 bra 	$L__BB1_6;
$L__BB1_7:
	add.s32 	%r46, %r2, %r3;
	bar.sync 	0;
	cvt.rn.f32.s32 	%f1, %r46;
	add.s32 	%r47, %r46, 2;
	cvt.rn.f32.s32 	%f2, %r47;
	cvta.to.global.u64 	%rd15, %rd6;
	mul.wide.s32 	%rd16, %r46, 4;
	add.s64 	%rd5, %rd15, %rd16;
	ld.global.f32 	%f97, [%rd5];
	and.b32  	%r25, %r1, 3;
	setp.lt.u32 	%p6, %r1, 4;
	mov.b32 	%r74, 0;
	@%p6 bra 	$L__BB1_10;
	and.b32  	%r74, %r1, 2044;
	and.b32  	%r49, %r1, -4;
	neg.s32 	%r72, %r49;
	shl.b32 	%r28, %r1, 2;
	mov.u32 	%r71, sdata;
$L__BB1_9:
	.pragma "nounroll";
	add.s32 	%r50, %r71, %r28;
	ld.shared.f32 	%f24, [%r50];
	mul.f32 	%f25, %f24, %f1;
	ld.shared.v4.f32 	{%f26, %f27, %f28, %f29}, [%r71];
	mul.f32 	%f30, %f26, %f26;
	sub.f32 	%f31, %f25, %f30;
	max.f32 	%f32, %f26, %f24;
	mul.f32 	%f33, %f32, %f2;
	div.rn.f32 	%f34, %f31, %f33;
	abs.f32 	%f35, %f34;
	add.f32 	%f36, %f97, %f35;
	ld.shared.f32 	%f37, [%r50+4];
	mul.f32 	%f38, %f37, %f1;
	mul.f32 	%f39, %f27, %f27;
	sub.f32 	%f40, %f38, %f39;
	max.f32 	%f41, %f27, %f37;
	mul.f32 	%f42, %f41, %f2;
	div.rn.f32 	%f43, %f40, %f42;
	abs.f32 	%f44, %f43;
	add.f32 	%f45, %f36, %f44;
	ld.shared.f32 	%f46, [%r50+8];
	mul.f32 	%f47, %f46, %f1;
	mul.f32 	%f48, %f28, %f28;
	sub.f32 	%f49, %f47, %f48;
	max.f32 	%f50, %f28, %f46;
	mul.f32 	%f51, %f50, %f2;
	div.rn.f32 	%f52, %f49, %f51;
	abs.f32 	%f53, %f52;
	add.f32 	%f54, %f45, %f53;
	ld.shared.f32 	%f55, [%r50+12];
	mul.f32 	%f56, %f55, %f1;
	mul.f32 	%f57, %f29, %f29;
	sub.f32 	%f58, %f56, %f57;
	max.f32 	%f59, %f29, %f55;
	mul.f32 	%f60, %f59, %f2;
	div.rn.f32 	%f61, %f58, %f60;
	abs.f32 	%f62, %f61;
	add.f32 	%f97, %f54, %f62;
	add.s32 	%r72, %r72, 4;
	add.s32 	%r71, %r71, 16;
	setp.ne.s32 	%p7, %r72, 0;
	@%p7 bra 	$L__BB1_9;
$L__BB1_10:
	setp.eq.s32 	%p8, %r25, 0;
	@%p8 bra 	$L__BB1_15;
	setp.eq.s32 	%p9, %r25, 1;
	@%p9 bra 	$L__BB1_13;
	add.s32 	%r51, %r74, %r1;
	shl.b32 	%r52, %r51, 2;
	mov.u32 	%r53, sdata;
	add.s32 	%r54, %r53, %r52;
	ld.shared.f32 	%f64, [%r54];
	mul.f32 	%f65, %f64, %f1;
	shl.b32 	%r55, %r74, 2;
	add.s32 	%r56, %r53, %r55;
	ld.shared.f32 	%f66, [%r56];
	mul.f32 	%f67, %f66, %f66;
	sub.f32 	%f68, %f65, %f67;
	max.f32 	%f69, %f66, %f64;
	mul.f32 	%f70, %f69, %f2;
	div.rn.f32 	%f71, %f68, %f70;
	abs.f32 	%f72, %f71;
	add.f32 	%f73, %f97, %f72;
	ld.shared.f32 	%f74, [%r54+4];
	mul.f32 	%f75, %f74, %f1;
	ld.shared.f32 	%f76, [%r56+4];
	mul.f32 	%f77, %f76, %f76;
	sub.f32 	%f78, %f75, %f77;
	max.f32 	%f79, %f76, %f74;
	mul.f32 	%f80, %f79, %f2;
	div.rn.f32 	%f81, %f78, %f80;
	abs.f32 	%f82, %f81;
	add.f32 	%f97, %f73, %f82;
	add.s32 	%r74, %r74, 2;
$L__BB1_13:
	and.b32  	%r57, %r1, 1;
	setp.eq.b32 	%p10, %r57, 1;
	not.pred 	%p11, %p10;
	@%p11 bra 	$L__BB1_15;
	add.s32 	%r58, %r74, %r1;
	shl.b32 	%r59, %r58, 2;
	mov.u32 	%r60, sdata;
	add.s32 	%r61, %r60, %r59;
	ld.shared.f32 	%f83, [%r61];
	mul.f32 	%f84, %f83, %f1;
	shl.b32 	%r62, %r74, 2;
	add.s32 	%r63, %r60, %r62;
	ld.shared.f32 	%f85, [%r63];
	mul.f32 	%f86, %f85, %f85;
	sub.f32 	%f87, %f84, %f86;
	max.f32 	%f88, %f85, %f83;
	mul.f32 	%f89, %f88, %f2;
	div.rn.f32 	%f90, %f87, %f89;
	abs.f32 	%f91, %f90;
	add.f32 	%f97, %f97, %f91;
$L__BB1_15:
	st.global.f32 	[%rd5], %f97;
	ret;

}
	// .globl	_Z17reduce_Max_KernelPfS_i
.visible .entry _Z17reduce_Max_KernelPfS_i(
	.param .u64 .ptr .align 1 _Z17reduce_Max_KernelPfS_i_param_0,
	.param .u64 .ptr .align 1 _Z17reduce_Max_KernelPfS_i_param_1,
	.param .u32 _Z17reduce_Max_KernelPfS_i_param_2
)
{
	.reg .pred 	%p<6>;
	.reg .b32 	%r<14>;
	.reg .b32 	%f<9>;
	.reg .b64 	%rd<9>;

	ld.param.u64 	%rd1, [_Z17reduce_Max_KernelPfS_i_param_0];
	ld.param.u64 	%rd2, [_Z17reduce_Max_KernelPfS_i_param_1];
	ld.param.u32 	%r8, [_Z17reduce_Max_KernelPfS_i_param_2];
	mov.u32 	%r1, %ctaid.x;
	mov.u32 	%r13, %ntid.x;
	mov.u32 	%r3, %tid.x;
	mad.lo.s32 	%r4, %r1, %r13, %r3;
	setp.ge.s32 	%p1, %r4, %r8;
	mov.f32 	%f8, 0f00000000;
	@%p1 bra 	$L__BB2_2;
	cvta.to.global.u64 	%rd3, %rd1;
	mul.wide.s32 	%rd4, %r4, 4;
	add.s64 	%rd5, %rd3, %rd4;
	ld.global.f32 	%f8, [%rd5];
$L__BB2_2:
	shl.b32 	%r9, %r3, 2;
	mov.u32 	%r10, sdata;
	add.s32 	%r5, %r10, %r9;
	st.shared.f32 	[%r5], %f8;
	bar.sync 	0;
	setp.lt.u32 	%p2, %r13, 2;
	@%p2 bra 	$L__BB2_6;
$L__BB2_3:
	shr.u32 	%r7, %r13, 1;
	setp.ge.u32 	%p3, %r3, %r7;
	@%p3 bra 	$L__BB2_5;
	ld.shared.f32 	%f4, [%r5];
	shl.b32 	%r11, %r7, 2;
	add.s32 	%r12, %r5, %r11;
	ld.shared.f32 	%f5, [%r12];
	max.f32 	%f6, %f4, %f5;
	st.shared.f32 	[%r5], %f6;
$L__BB2_5:
	bar.sync 	0;
	setp.gt.u32 	%p4, %r13, 3;
	mov.u32 	%r13, %r7;
	@%p4 bra 	$L__BB2_3;
$L__BB2_6:
	setp.ne.s32 	%p5, %r3, 0;
	@%p5 bra 	$L__BB2_8;
	ld.shared.f32 	%f7, [sdata];
	cvta.to.global.u64 	%rd6, %rd2;
	mul.wide.u32 	%rd7, %r1, 4;
	add.s64 	%rd8, %rd6, %rd7;
	st.global.f32 	[%rd8], %f7;
$L__BB2_8:
	ret;

}
	// .globl	_Z17reduce_Sum_KernelPfS_i
.visible .entry _Z17reduce_Sum_KernelPfS_i(
	.param .u64 .ptr .align 1 _Z17reduce_Sum_KernelPfS_i_param_0,
	.param .u64 .ptr .align 1 _Z17reduce_Sum_KernelPfS_i_param_1,
	.param .u32 _Z17reduce_Sum_KernelPfS_i_param_2
)
{
	.reg .pred 	%p<6>;
	.reg .b32 	%r<14>;
	.reg .b32 	%f<11>;
	.reg .b64 	%rd<9>;

	ld.param.u64 	%rd1, [_Z17reduce_Sum_KernelPfS_i_param_0];
	ld.param.u64 	%rd2, [_Z17reduce_Sum_KernelPfS_i_param_1];
	ld.param.u32 	%r8, [_Z17reduce_Sum_KernelPfS_i_param_2];
	mov.u32 	%r1, %ctaid.x;
	mov.u32 	%r2, %ntid.x;
	mov.u32 	%r3, %tid.x;
	mad.lo.s32 	%r4, %r1, %r2, %r3;
	setp.ge.s32 	%p1, %r4, %r8;
	mov.f32 	%f10, 0f00000000;
	@%p1 bra 	$L__BB3_2;
	cvta.to.global.u64 	%rd3, %rd1;
	mul.wide.s32 	%rd4, %r4, 4;
	add.s64 	%rd5, %rd3, %rd4;
	ld.global.f32 	%f10, [%rd5];
$L__BB3_2:
	shl.b32 	%r9, %r3, 2;
	mov.u32 	%r10, sdata;
	add.s32 	%r5, %r10, %r9;
	st.shared.f32 	[%r5], %f10;
	bar.sync 	0;
	setp.lt.u32 	%p2, %r2, 2;
	@%p2 bra 	$L__BB3_7;
	mov.u32 	%r13, %r2;
$L__BB3_4:
	shr.u32 	%r7, %r13, 1;
	setp.ge.u32 	%p3, %r3, %r7;
	@%p3 bra 	$L__BB3_6;
	shl.b32 	%r11, %r7, 2;
	add.s32 	%r12, %r5, %r11;
	ld.shared.f32 	%f4, [%r12];
	ld.shared.f32 	%f5, [%r5];
	add.f32 	%f6, %f4, %f5;
	st.shared.f32 	[%r5], %f6;
$L__BB3_6:
	bar.sync 	0;
	setp.gt.u32 	%p4, %r13, 3;
	mov.u32 	%r13, %r7;
	@%p4 bra 	$L__BB3_4;
$L__BB3_7:
	setp.ne.s32 	%p5, %r3, 0;
	@%p5 bra 	$L__BB3_9;
	ld.shared.f32 	%f7, [sdata];
	cvt.rn.f32.u32 	%f8, %r2;
	div.rn.f32 	%f9, %f7, %f8;
	cvta.to.global.u64 	%rd6, %rd2;
	mul.wide.u32 	%rd7, %r1, 4;
	add.s64 	%rd8, %rd6, %rd7;
	st.global.f32 	[%rd8], %f9;
$L__BB3_9:
	ret;

}


// ===== COMPILED SASS (sm_100) =====

	.target	sm_100

	.elftype	@"ET_EXEC"


//--------------------- .note.nv.tkinfo           --------------------------
	.section	.note.nv.tkinfo,"",@"SHT_NOTE"
	.sectionflags	@"SHF_NOTE_NV_TKINFO"
	.tkinfo
        /*0018*/ 	.word	0x00000002
        /*0030*/ 	.string	""
        /*0030*/ 	.string	"ptxas"
        /*0030*/ 	.string	"Cuda compilation tools, release 13.0, V13.0.88"
        /*0030*/ 	.string	"Build cuda_13.0.r13.0/compiler.36424714_0"
        /*0030*/ 	.string	"-arch sm_100 -m 64 "



//--------------------- .note.nv.cuinfo           --------------------------
	.section	.note.nv.cuinfo,"",@"SHT_NOTE"
	.sectionflags	@"SHF_NOTE_NV_CUINFO"
        /*0018*/ 	.short	0x0002
        /*001a*/ 	.short	0x0064
        /*001c*/ 	.short	0x0082
	.zero		2


//--------------------- .nv.info                  --------------------------
	.section	.nv.info,"",@"SHT_CUDA_INFO"
	.align	4


	//----- nvinfo : EIATTR_REGCOUNT
	.align		4
        /*0000*/ 	.byte	0x04, 0x2f
        /*0002*/ 	.short	(.L_1 - .L_0)
	.align		4
.L_0:
        /*0004*/ 	.word	index@(_Z12C_GPU_KernelPfS_S_i)
        /*0008*/ 	.word	0x0000001c


	//----- nvinfo : EIATTR_FRAME_SIZE
	.align		4
.L_1:
        /*000c*/ 	.byte	0x04, 0x11
        /*000e*/ 	.short	(.L_3 - .L_2)
	.align		4
.L_2:
        /*0010*/ 	.word	index@($__internal_2_$__cuda_sm3x_div_rn_noftz_f32_slowpath)
        /*0014*/ 	.word	0x00000000


	//----- nvinfo : EIATTR_FRAME_SIZE
	.align		4
.L_3:
        /*0018*/ 	.byte	0x04, 0x11
        /*001a*/ 	.short	(.L_5 - .L_4)
	.align		4
.L_4:
        /*001c*/ 	.word	index@(_Z12C_GPU_KernelPfS_S_i)
        /*0020*/ 	.word	0x00000000


	//----- nvinfo : EIATTR_REGCOUNT
	.align		4
.L_5:
        /*0024*/ 	.byte	0x04, 0x2f
        /*0026*/ 	.short	(.L_7 - .L_6)
	.align		4
.L_6:
        /*0028*/ 	.word	index@(_Z16C_GPU_shm_KernelPfS_S_i)
        /*002c*/ 	.word	0x00000020


	//----- nvinfo : EIATTR_FRAME_SIZE
	.align		4
.L_7:
        /*0030*/ 	.byte	0x04, 0x11
        /*0032*/ 	.short	(.L_9 - .L_8)
	.align		4
.L_8:
        /*0034*/ 	.word	index@($__internal_1_$__cuda_sm3x_div_rn_noftz_f32_slowpath)
        /*0038*/ 	.word	0x00000000


	//----- nvinfo : EIATTR_FRAME_SIZE
	.align		4
.L_9:
        /*003c*/ 	.byte	0x04, 0x11
        /*003e*/ 	.short	(.L_11 - .L_10)
	.align		4
.L_10:
        /*0040*/ 	.word	index@(_Z16C_GPU_shm_KernelPfS_S_i)
        /*0044*/ 	.word	0x00000000


	//----- nvinfo : EIATTR_REGCOUNT
	.align		4
.L_11:
        /*0048*/ 	.byte	0x04, 0x2f
        /*004a*/ 	.short	(.L_13 - .L_12)
	.align		4
.L_12:
        /*004c*/ 	.word	index@(_Z17reduce_Max_KernelPfS_i)
        /*0050*/ 	.word	0x0000000a


	//----- nvinfo : EIATTR_FRAME_SIZE
	.align		4
.L_13:
        /*0054*/ 	.byte	0x04, 0x11
        /*0056*/ 	.short	(.L_15 - .L_14)
	.align		4
.L_14:
        /*0058*/ 	.word	index@(_Z17reduce_Max_KernelPfS_i)
        /*005c*/ 	.word	0x00000000


	//----- nvinfo : EIATTR_REGCOUNT
	.align		4
.L_15:
        /*0060*/ 	.byte	0x04, 0x2f
        /*0062*/ 	.short	(.L_17 - .L_16)
	.align		4
.L_16:
        /*0064*/ 	.word	index@(_Z17reduce_Sum_KernelPfS_i)
        /*0068*/ 	.word	0x00000010


	//----- nvinfo : EIATTR_FRAME_SIZE
	.align		4
.L_17:
        /*006c*/ 	.byte	0x04, 0x11
        /*006e*/ 	.short	(.L_19 - .L_18)
	.align		4
.L_18:
        /*0070*/ 	.word	index@($__internal_0_$__cuda_sm3x_div_rn_noftz_f32_slowpath)
        /*0074*/ 	.word	0x00000000


	//----- nvinfo : EIATTR_FRAME_SIZE
	.align		4
.L_19:
        /*0078*/ 	.byte	0x04, 0x11
        /*007a*/ 	.short	(.L_21 - .L_20)
	.align		4
.L_20:
        /*007c*/ 	.word	index@(_Z17reduce_Sum_KernelPfS_i)
        /*0080*/ 	.word	0x00000000


	//----- nvinfo : EIATTR_MIN_STACK_SIZE
	.align		4
.L_21:
        /*0084*/ 	.byte	0x04, 0x12
        /*0086*/ 	.short	(.L_23 - .L_22)
	.align		4
.L_22:
        /*0088*/ 	.word	index@(_Z17reduce_Sum_KernelPfS_i)
        /*008c*/ 	.word	0x00000000


	//----- nvinfo : EIATTR_MIN_STACK_SIZE
	.align		4
.L_23:
        /*0090*/ 	.byte	0x04, 0x12
        /*0092*/ 	.short	(.L_25 - .L_24)
	.align		4
.L_24:
        /*0094*/ 	.word	index@(_Z17reduce_Max_KernelPfS_i)
        /*0098*/ 	.word	0x00000000


	//----- nvinfo : EIATTR_MIN_STACK_SIZE
	.align		4
.L_25:
        /*009c*/ 	.byte	0x04, 0x12
        /*009e*/ 	.short	(.L_27 - .L_26)
	.align		4
.L_26:
        /*00a0*/ 	.word	index@(_Z16C_GPU_shm_KernelPfS_S_i)
        /*00a4*/ 	.word	0x00000000


	//----- nvinfo : EIATTR_MIN_STACK_SIZE
	.align		4
.L_27:
        /*00a8*/ 	.byte	0x04, 0x12
        /*00aa*/ 	.short	(.L_29 - .L_28)
	.align		4
.L_28:
        /*00ac*/ 	.word	index@(_Z12C_GPU_KernelPfS_S_i)
        /*00b0*/ 	.word	0x00000000
.L_29:


//--------------------- .nv.compat                --------------------------
	.section	.nv.compat,"",@"SHT_CUDA_COMPAT_INFO"
	.align	4
        /*0000*/ 	.byte	0x02, 0x09, 0x00, 0x00, 0x02, 0x02, 0x01, 0x00, 0x02, 0x05, 0x05, 0x00, 0x03, 0x07, 0x01, 0x01
        /*0010*/ 	.byte	0x02, 0x03, 0x00, 0x00, 0x02, 0x06, 0x01, 0x00, 0x04, 0x0b, 0x08, 0x00, 0x01, 0x00, 0x00, 0x00
        /*0020*/ 	.byte	0x00, 0x00, 0x00, 0x00


//--------------------- .nv.info._Z17reduce_Sum_KernelPfS_i --------------------------
	.section	.nv.info._Z17reduce_Sum_KernelPfS_i,"",@"SHT_CUDA_INFO"
	.sectionflags	@""
	.align	4


	//----- nvinfo : EIATTR_CUDA_API_VERSION
	.align		4
        /*0000*/ 	.byte	0x04, 0x37
        /*0002*/ 	.short	(.L_31 - .L_30)
.L_30:
        /*0004*/ 	.word	0x00000082


	//----- nvinfo : EIATTR_KPARAM_INFO
	.align		4
.L_31:
        /*0008*/ 	.byte	0x04, 0x17
        /*000a*/ 	.short	(.L_33 - .L_32)
.L_32:
        /*000c*/ 	.word	0x00000000
        /*0010*/ 	.short	0x0002
        /*0012*/ 	.short	0x0010
        /*0014*/ 	.byte	0x00, 0xf0, 0x11, 0x00


	//----- nvinfo : EIATTR_KPARAM_INFO
	.align		4
.L_33:
        /*0018*/ 	.byte	0x04, 0x17
        /*001a*/ 	.short	(.L_35 - .L_34)
.L_34:
        /*001c*/ 	.word	0x00000000
        /*0020*/ 	.short	0x0001
        /*0022*/ 	.short	0x0008
        /*0024*/ 	.byte	0x00, 0xf5, 0x21, 0x00


	//----- nvinfo : EIATTR_KPARAM_INFO
	.align		4
.L_35:
        /*0028*/ 	.byte	0x04, 0x17
        /*002a*/ 	.short	(.L_37 - .L_36)
.L_36:
        /*002c*/ 	.word	0x00000000
        /*0030*/ 	.short	0x0000
        /*0032*/ 	.short	0x0000
        /*0034*/ 	.byte	0x00, 0xf5, 0x21, 0x00


	//----- nvinfo : EIATTR_SPARSE_MMA_MASK
	.align		4
.L_37:
        /*0038*/ 	.byte	0x03, 0x50
        /*003a*/ 	.short	0x0000


	//----- nvinfo : EIATTR_MAXREG_COUNT
	.align		4
        /*003c*/ 	.byte	0x03, 0x1b
        /*003e*/ 	.short	0x00ff


	//----- nvinfo : EIATTR_NUM_BARRIERS
	.align		4
        /*0040*/ 	.byte	0x02, 0x4c
        /*0042*/ 	.byte	0x01
	.zero		1


	//----- nvinfo : EIATTR_MERCURY_ISA_VERSION
	.align		4
        /*0044*/ 	.byte	0x03, 0x5f
        /*0046*/ 	.short	0x0101


	//----- nvinfo : EIATTR_VRC_CTA_INIT_COUNT
	.align		4
        /*0048*/ 	.byte	0x02, 0x4a
	.zero		1
	.zero		1


	//----- nvinfo : EIATTR_EXIT_INSTR_OFFSETS
	.align		4
        /*004c*/ 	.byte	0x04, 0x1c
        /*004e*/ 	.short	(.L_39 - .L_38)


	//   ....[0]....
.L_38:
        /*0050*/ 	.word	0x00000210


	//   ....[1]....
        /*0054*/ 	.word	0x00000350


	//----- nvinfo : EIATTR_CRS_STACK_SIZE
	.align		4
.L_39:
        /*0058*/ 	.byte	0x04, 0x1e
        /*005a*/ 	.short	(.L_41 - .L_40)
.L_40:
        /*005c*/ 	.word	0x00000000


	//----- nvinfo : EIATTR_CBANK_PARAM_SIZE
	.align		4
.L_41:
        /*0060*/ 	.byte	0x03, 0x19
        /*0062*/ 	.short	0x0014


	//----- nvinfo : EIATTR_PARAM_CBANK
	.align		4
        /*0064*/ 	.byte	0x04, 0x0a
        /*0066*/ 	.short	(.L_43 - .L_42)
	.align		4
.L_42:
        /*0068*/ 	.word	index@(.nv.constant0._Z17reduce_Sum_KernelPfS_i)
        /*006c*/ 	.short	0x0380
        /*006e*/ 	.short	0x0014


	//----- nvinfo : EIATTR_SW_WAR
	.align		4
.L_43:
        /*0070*/ 	.byte	0x04, 0x36
        /*0072*/ 	.short	(.L_45 - .L_44)
.L_44:
        /*0074*/ 	.word	0x00000008
.L_45:


//--------------------- .nv.info._Z17reduce_Max_KernelPfS_i --------------------------
	.section	.nv.info._Z17reduce_Max_KernelPfS_i,"",@"SHT_CUDA_INFO"
	.sectionflags	@""
	.align	4


	//----- nvinfo : EIATTR_CUDA_API_VERSION
	.align		4
        /*0000*/ 	.byte	0x04, 0x37
        /*0002*/ 	.short	(.L_47 - .L_46)
.L_46:
        /*0004*/ 	.word	0x00000082


	//----- nvinfo : EIATTR_KPARAM_INFO
	.align		4
.L_47:
        /*0008*/ 	.byte	0x04, 0x17
        /*000a*/ 	.short	(.L_49 - .L_48)
.L_48:
        /*000c*/ 	.word	0x00000000
        /*0010*/ 	.short	0x0002
        /*0012*/ 	.short	0x0010
        /*0014*/ 	.byte	0x00, 0xf0, 0x11, 0x00


	//----- nvinfo : EIATTR_KPARAM_INFO
	.align		4
.L_49:
        /*0018*/ 	.byte	0x04, 0x17
        /*001a*/ 	.short	(.L_51 - .L_50)
.L_50:
        /*001c*/ 	.word	0x00000000
        /*0020*/ 	.short	0x0001
        /*0022*/ 	.short	0x0008
        /*0024*/ 	.byte	0x00, 0xf5, 0x21, 0x00


	//----- nvinfo : EIATTR_KPARAM_INFO
	.align		4
.L_51:
        /*0028*/ 	.byte	0x04, 0x17
        /*002a*/ 	.short	(.L_53 - .L_52)
.L_52:
        /*002c*/ 	.word	0x00000000
        /*0030*/ 	.short	0x0000
        /*0032*/ 	.short	0x0000
        /*0034*/ 	.byte	0x00, 0xf5, 0x21, 0x00


	//----- nvinfo : EIATTR_SPARSE_MMA_MASK
	.align		4
.L_53:
        /*0038*/ 	.byte	0x03, 0x50
        /*003a*/ 	.short	0x0000


	//----- nvinfo : EIATTR_MAXREG_COUNT
	.align		4
        /*003c*/ 	.byte	0x03, 0x1b
        /*003e*/ 	.short	0x00ff


	//----- nvinfo : EIATTR_NUM_BARRIERS
	.align		4
        /*0040*/ 	.byte	0x02, 0x4c
        /*0042*/ 	.byte	0x01
	.zero		1


	//----- nvinfo : EIATTR_MERCURY_ISA_VERSION
	.align		4
        /*0044*/ 	.byte	0x03, 0x5f
        /*0046*/ 	.short	0x0101


	//----- nvinfo : EIATTR_VRC_CTA_INIT_COUNT
	.align		4
        /*0048*/ 	.byte	0x02, 0x4a
	.zero		1
	.zero		1


	//----- nvinfo : EIATTR_EXIT_INSTR_OFFSETS
	.align		4
        /*004c*/ 	.byte	0x04, 0x1c
        /*004e*/ 	.short	(.L_55 - .L_54)


	//   ....[0]....
.L_54:
        /*0050*/ 	.word	0x00000210


	//   ....[1]....
        /*0054*/ 	.word	0x00000290


	//----- nvinfo : EIATTR_CBANK_PARAM_SIZE
	.align		4
.L_55:
        /*0058*/ 	.byte	0x03, 0x19
        /*005a*/ 	.short	0x0014


	//----- nvinfo : EIATTR_PARAM_CBANK
	.align		4
        /*005c*/ 	.byte	0x04, 0x0a
        /*005e*/ 	.short	(.L_57 - .L_56)
	.align		4
.L_56:
        /*0060*/ 	.word	index@(.nv.constant0._Z17reduce_Max_KernelPfS_i)
        /*0064*/ 	.short	0x0380
        /*0066*/ 	.short	0x0014


	//----- nvinfo : EIATTR_SW_WAR
	.align		4
.L_57:
        /*0068*/ 	.byte	0x04, 0x36
        /*006a*/ 	.short	(.L_59 - .L_58)
.L_58:
        /*006c*/ 	.word	0x00000008
.L_59:


//--------------------- .nv.info._Z16C_GPU_shm_KernelPfS_S_i --------------------------
	.section	.nv.info._Z16C_GPU_shm_KernelPfS_S_i,"",@"SHT_CUDA_INFO"
	.sectionflags	@""
	.align	4


	//----- nvinfo : EIATTR_CUDA_API_VERSION
	.align		4
        /*0000*/ 	.byte	0x04, 0x37
        /*0002*/ 	.short	(.L_61 - .L_60)
.L_60:
        /*0004*/ 	.word	0x00000082


	//----- nvinfo : EIATTR_KPARAM_INFO
	.align		4
.L_61:
        /*0008*/ 	.byte	0x04, 0x17
        /*000a*/ 	.short	(.L_63 - .L_62)
.L_62:
        /*000c*/ 	.word	0x00000000
        /*0010*/ 	.short	0x0003
        /*0012*/ 	.short	0x0018
        /*0014*/ 	.byte	0x00, 0xf0, 0x11, 0x00


	//----- nvinfo : EIATTR_KPARAM_INFO
	.align		4
.L_63:
        /*0018*/ 	.byte	0x04, 0x17
        /*001a*/ 	.short	(.L_65 - .L_64)
.L_64:
        /*001c*/ 	.word	0x00000000
        /*0020*/ 	.short	0x0002
        /*0022*/ 	.short	0x0010
        /*0024*/ 	.byte	0x00, 0xf5, 0x21, 0x00


	//----- nvinfo : EIATTR_KPARAM_INFO
	.align		4
.L_65:
        /*0028*/ 	.byte	0x04, 0x17
        /*002a*/ 	.short	(.L_67 - .L_66)
.L_66:
        /*002c*/ 	.word	0x00000000
        /*0030*/ 	.short	0x0001
        /*0032*/ 	.short	0x0008
        /*0034*/ 	.byte	0x00, 0xf5, 0x21, 0x00


	//----- nvinfo : EIATTR_KPARAM_INFO
	.align		4
.L_67:
        /*0038*/ 	.byte	0x04, 0x17
        /*003a*/ 	.short	(.L_69 - .L_68)
.L_68:
        /*003c*/ 	.word	0x00000000
        /*0040*/ 	.short	0x0000
        /*0042*/ 	.short	0x0000
        /*0044*/ 	.byte	0x00, 0xf5, 0x21, 0x00


	//----- nvinfo : EIATTR_SPARSE_MMA_MASK
	.align		4
.L_69:
        /*0048*/ 	.byte	0x03, 0x50
        /*004a*/ 	.short	0x0000


	//----- nvinfo : EIATTR_MAXREG_COUNT
	.align		4
        /*004c*/ 	.byte	0x03, 0x1b
        /*004e*/ 	.short	0x00ff


	//----- nvinfo : EIATTR_NUM_BARRIERS
	.align		4
        /*0050*/ 	.byte	0x02, 0x4c
        /*0052*/ 	.byte	0x01
	.zero		1


	//----- nvinfo : EIATTR_MERCURY_ISA_VERSION
	.align		4
        /*0054*/ 	.byte	0x03, 0x5f
        /*0056*/ 	.short	0x0101


	//----- nvinfo : EIATTR_VRC_CTA_INIT_COUNT
	.align		4
        /*0058*/ 	.byte	0x02, 0x4a
	.zero		1
	.zero		1


	//----- nvinfo : EIATTR_EXIT_INSTR_OFFSETS
	.align		4
        /*005c*/ 	.byte	0x04, 0x1c
        /*005e*/ 	.short	(.L_71 - .L_70)


	//   ....[0]....
.L_70:
        /*0060*/ 	.word	0x000018a0


	//----- nvinfo : EIATTR_CRS_STACK_SIZE
	.align		4
.L_71:
        /*0064*/ 	.byte	0x04, 0x1e
        /*0066*/ 	.short	(.L_73 - .L_72)
.L_72:
        /*0068*/ 	.word	0x00000000


	//----- nvinfo : EIATTR_CBANK_PARAM_SIZE
	.align		4
.L_73:
        /*006c*/ 	.byte	0x03, 0x19
        /*006e*/ 	.short	0x001c


	//----- nvinfo : EIATTR_PARAM_CBANK
	.align		4
        /*0070*/ 	.byte	0x04, 0x0a
        /*0072*/ 	.short	(.L_75 - .L_74)
	.align		4
.L_74:
        /*0074*/ 	.word	index@(.nv.constant0._Z16C_GPU_shm_KernelPfS_S_i)
        /*0078*/ 	.short	0x0380
        /*007a*/ 	.short	0x001c


	//----- nvinfo : EIATTR_SW_WAR
	.align		4
.L_75:
        /*007c*/ 	.byte	0x04, 0x36
        /*007e*/ 	.short	(.L_77 - .L_76)
.L_76:
        /*0080*/ 	.word	0x00000008
.L_77:


//--------------------- .nv.info._Z12C_GPU_KernelPfS_S_i --------------------------
	.section	.nv.info._Z12C_GPU_KernelPfS_S_i,"",@"SHT_CUDA_INFO"
	.sectionflags	@""
	.align	4


	//----- nvinfo : EIATTR_CUDA_API_VERSION
	.align		4
        /*0000*/ 	.byte	0x04, 0x37
        /*0002*/ 	.short	(.L_79 - .L_78)
.L_78:
        /*0004*/ 	.word	0x00000082


	//----- nvinfo : EIATTR_KPARAM_INFO
	.align		4
.L_79:
        /*0008*/ 	.byte	0x04, 0x17
        /*000a*/ 	.short	(.L_81 - .L_80)
.L_80:
        /*000c*/ 	.word	0x00000000
        /*0010*/ 	.short	0x0003
        /*0012*/ 	.short	0x0018
        /*0014*/ 	.byte	0x00, 0xf0, 0x11, 0x00


	//----- nvinfo : EIATTR_KPARAM_INFO
	.align		4
.L_81:
        /*0018*/ 	.byte	0x04, 0x17
        /*001a*/ 	.short	(.L_83 - .L_82)
.L_82:
        /*001c*/ 	.word	0x00000000
        /*0020*/ 	.short	0x0002
        /*0022*/ 	.short	0x0010
        /*0024*/ 	.byte	0x00, 0xf5, 0x21, 0x00


	//----- nvinfo : EIATTR_KPARAM_INFO
	.align		4
.L_83:
        /*0028*/ 	.byte	0x04, 0x17
        /*002a*/ 	.short	(.L_85 - .L_84)
.L_84:
        /*002c*/ 	.word	0x00000000
        /*0030*/ 	.short	0x0001
        /*0032*/ 	.short	0x0008
        /*0034*/ 	.byte	0x00, 0xf5, 0x21, 0x00


	//----- nvinfo : EIATTR_KPARAM_INFO
	.align		4
.L_85:
        /*0038*/ 	.byte	0x04, 0x17
        /*003a*/ 	.short	(.L_87 - .L_86)
.L_86:
        /*003c*/ 	.word	0x00000000
        /*0040*/ 	.short	0x0000
        /*0042*/ 	.short	0x0000
        /*0044*/ 	.byte	0x00, 0xf5, 0x21, 0x00


	//----- nvinfo : EIATTR_SPARSE_MMA_MASK
	.align		4
.L_87:
        /*0048*/ 	.byte	0x03, 0x50
        /*004a*/ 	.short	0x0000


	//----- nvinfo : EIATTR_MAXREG_COUNT
	.align		4
        /*004c*/ 	.byte	0x03, 0x1b
        /*004e*/ 	.short	0x00ff


	//----- nvinfo : EIATTR_MERCURY_ISA_VERSION
	.align		4
        /*0050*/ 	.byte	0x03, 0x5f
        /*0052*/ 	.short	0x0101


	//----- nvinfo : EIATTR_VRC_CTA_INIT_COUNT
	.align		4
        /*0054*/ 	.byte	0x02, 0x4a
	.zero		1
	.zero		1


	//----- nvinfo : EIATTR_EXIT_INSTR_OFFSETS
	.align		4
        /*0058*/ 	.byte	0x04, 0x1c
        /*005a*/ 	.short	(.L_89 - .L_88)


	//   ....[0]....
.L_88:
        /*005c*/ 	.word	0x00000060


	//   ....[1]....
        /*0060*/ 	.word	0x00000320


	//   ....[2]....
        /*0064*/ 	.word	0x00000980


	//----- nvinfo : EIATTR_CRS_STACK_SIZE
	.align		4
.L_89:
        /*0068*/ 	.byte	0x04, 0x1e
        /*006a*/ 	.short	(.L_91 - .L_90)
.L_90:
        /*006c*/ 	.word	0x00000000


	//----- nvinfo : EIATTR_CBANK_PARAM_SIZE
	.align		4
.L_91:
        /*0070*/ 	.byte	0x03, 0x19
        /*0072*/ 	.short	0x001c


	//----- nvinfo : EIATTR_PARAM_CBANK
	.align		4
        /*0074*/ 	.byte	0x04, 0x0a
        /*0076*/ 	.short	(.L_93 - .L_92)
	.align		4
.L_92:
        /*0078*/ 	.word	index@(.nv.constant0._Z12C_GPU_KernelPfS_S_i)
        /*007c*/ 	.short	0x0380
        /*007e*/ 	.short	0x001c


	//----- nvinfo : EIATTR_SW_WAR
	.align		4
.L_93:
        /*0080*/ 	.byte	0x04, 0x36
        /*0082*/ 	.short	(.L_95 - .L_94)
.L_94:
        /*0084*/ 	.word	0x00000008
.L_95:


//--------------------- .nv.callgraph             --------------------------
	.section	.nv.callgraph,"",@"SHT_CUDA_CALLGRAPH"
	.align	4
	.sectionentsize	8
	.align		4
        /*0000*/ 	.word	0x00000000
	.align		4
        /*0004*/ 	.word	0xffffffff
	.align		4
        /*0008*/ 	.word	0x00000000
	.align		4
        /*000c*/ 	.word	0xfffffffe
	.align		4
        /*0010*/ 	.word	0x00000000
	.align		4
        /*0014*/ 	.word	0xfffffffd
	.align		4
        /*0018*/ 	.word	0x00000000
	.align		4
        /*001c*/ 	.word	0xfffffffc


//--------------------- .text._Z17reduce_Sum_KernelPfS_i --------------------------
	.section	.text._Z17reduce_Sum_KernelPfS_i,"ax",@progbits
	.align	128
        .global         _Z17reduce_Sum_KernelPfS_i
        .type           _Z17reduce_Sum_KernelPfS_i,@function
        .size           _Z17reduce_Sum_KernelPfS_i,(.L_x_78 - _Z17reduce_Sum_KernelPfS_i)
        .other          _Z17reduce_Sum_KernelPfS_i,@"STO_CUDA_ENTRY STV_DEFAULT"
_Z17reduce_Sum_KernelPfS_i:
.text._Z17reduce_Sum_KernelPfS_i:
[----:B------:R-:W-:Y:S01]  /*0000*/  LDC R1, c[0x0][0x37c] ;  /* 0x0000df00ff017b82 */ /* 0x000fe20000000800 */
[----:B------:R-:W0:Y:S01]  /*0010*/  S2R R2, SR_CTAID.X ;  /* 0x0000000000027919 */ /* 0x000e220000002500 */
[----:B------:R-:W0:Y:S01]  /*0020*/  LDCU UR8, c[0x0][0x360] ;  /* 0x00006c00ff0877ac */ /* 0x000e220008000800 */
[----:B------:R-:W-:Y:S01]  /*0030*/  IMAD.MOV.U32 R0, RZ, RZ, RZ ;  /* 0x000000ffff007224 */ /* 0x000fe200078e00ff */
[----:B------:R-:W0:Y:S01]  /*0040*/  S2R R7, SR_TID.X ;  /* 0x0000000000077919 */ /* 0x000e220000002100 */
[----:B------:R-:W1:Y:S01]  /*0050*/  LDCU UR4, c[0x0][0x390] ;  /* 0x00007200ff0477ac */ /* 0x000e620008000800 */
[----:B------:R-:W2:Y:S01]  /*0060*/  LDCU.64 UR6, c[0x0][0x358] ;  /* 0x00006b00ff0677ac */ /* 0x000ea20008000a00 */
[----:B0-----:R-:W-:-:S05]  /*0070*/  IMAD R3, R2, UR8, R7 ;  /* 0x0000000802037c24 */ /* 0x001fca000f8e0207 */
[----:B-1----:R-:W-:-:S13]  /*0080*/  ISETP.GE.AND P0, PT, R3, UR4, PT ;  /* 0x0000000403007c0c */ /* 0x002fda000bf06270 */
[----:B------:R-:W0:Y:S02]  /*0090*/  @!P0 LDC.64 R4, c[0x0][0x380] ;  /* 0x0000e000ff048b82 */ /* 0x000e240000000a00 */
[----:B0-----:R-:W-:-:S05]  /*00a0*/  @!P0 IMAD.WIDE R4, R3, 0x4, R4 ;  /* 0x0000000403048825 */ /* 0x001fca00078e0204 */
[----:B--2---:R-:W2:Y:S01]  /*00b0*/  @!P0 LDG.E R0, desc[UR6][R4.64] ;  /* 0x0000000604008981 */ /* 0x004ea2000c1e1900 */
[----:B------:R-:W0:Y:S01]  /*00c0*/  S2UR UR5, SR_CgaCtaId ;  /* 0x00000000000579c3 */ /* 0x000e220000008800 */
[----:B------:R-:W-:Y:S01]  /*00d0*/  UMOV UR4, 0x400 ;  /* 0x0000040000047882 */ /* 0x000fe20000000000 */
[----:B------:R-:W-:Y:S01]  /*00e0*/  UISETP.GE.U32.AND UP0, UPT, UR8, 0x2, UPT ;  /* 0x000000020800788c */ /* 0x000fe2000bf06070 */
[----:B------:R-:W-:Y:S01]  /*00f0*/  ISETP.NE.AND P1, PT, R7, RZ, PT ;  /* 0x000000ff0700720c */ /* 0x000fe20003f25270 */
[----:B0-----:R-:W-:-:S06]  /*0100*/  ULEA UR4, UR5, UR4, 0x18 ;  /* 0x0000000405047291 */ /* 0x001fcc000f8ec0ff */
[----:B------:R-:W-:-:S05]  /*0110*/  LEA R3, R7, UR4, 0x2 ;  /* 0x0000000407037c11 */ /* 0x000fca000f8e10ff */
[----:B--2---:R0:W-:Y:S01]  /*0120*/  STS [R3], R0 ;  /* 0x0000000003007388 */ /* 0x0041e20000000800 */
[----:B------:R-:W-:Y:S06]  /*0130*/  BAR.SYNC.DEFER_BLOCKING 0x0 ;  /* 0x0000000000007b1d */ /* 0x000fec0000010000 */
[----:B------:R-:W-:Y:S05]  /*0140*/  BRA.U !UP0, `(.L_x_0) ;  /* 0x0000000108307547 */ /* 0x000fea000b800000 */
[----:B0-----:R-:W-:-:S07]  /*0150*/  IMAD.U32 R0, RZ, RZ, UR8 ;  /* 0x00000008ff007e24 */ /* 0x001fce000f8e00ff */
.L_x_1:
[----:B------:R-:W-:-:S04]  /*0160*/  SHF.R.U32.HI R8, RZ, 0x1, R0 ;  /* 0x00000001ff087819 */ /* 0x000fc80000011600 */
[----:B------:R-:W-:-:S13]  /*0170*/  ISETP.GE.U32.AND P0, PT, R7, R8, PT ;  /* 0x000000080700720c */ /* 0x000fda0003f06070 */
[----:B------:R-:W-:Y:S01]  /*0180*/  @!P0 IMAD R4, R8, 0x4, R3 ;  /* 0x0000000408048824 */ /* 0x000fe200078e0203 */
[----:B------:R-:W-:Y:S05]  /*0190*/  @!P0 LDS R5, [R3] ;  /* 0x0000000003058984 */ /* 0x000fea0000000800 */
[----:B------:R-:W0:Y:S02]  /*01a0*/  @!P0 LDS R4, [R4] ;  /* 0x0000000004048984 */ /* 0x000e240000000800 */
[----:B0-----:R-:W-:-:S05]  /*01b0*/  @!P0 FADD R6, R4, R5 ;  /* 0x0000000504068221 */ /* 0x001fca0000000000 */
[----:B------:R1:W-:Y:S01]  /*01c0*/  @!P0 STS [R3], R6 ;  /* 0x0000000603008388 */ /* 0x0003e20000000800 */
[----:B------:R-:W-:Y:S01]  /*01d0*/  BAR.SYNC.DEFER_BLOCKING 0x0 ;  /* 0x0000000000007b1d */ /* 0x000fe20000010000 */
[----:B------:R-:W-:Y:S01]  /*01e0*/  ISETP.GT.U32.AND P0, PT, R0, 0x3, PT ;  /* 0x000000030000780c */ /* 0x000fe20003f04070 */
[----:B------:R-:W-:-:S12]  /*01f0*/  IMAD.MOV.U32 R0, RZ, RZ, R8 ;  /* 0x000000ffff007224 */ /* 0x000fd800078e0008 */
[----:B-1----:R-:W-:Y:S05]  /*0200*/  @P0 BRA `(.L_x_1) ;  /* 0xfffffffc00d40947 */ /* 0x002fea000383ffff */
.L_x_0:
[----:B------:R-:W-:Y:S05]  /*0210*/  @P1 EXIT ;  /* 0x000000000000194d */ /* 0x000fea0003800000 */
[----:B------:R-:W1:Y:S01]  /*0220*/  S2UR UR5, SR_CgaCtaId ;  /* 0x00000000000579c3 */ /* 0x000e620000008800 */
[----:B------:R-:W-:Y:S01]  /*0230*/  UMOV UR4, 0x400 ;  /* 0x0000040000047882 */ /* 0x000fe20000000000 */
[----:B0-----:R-:W-:-:S04]  /*0240*/  I2FP.F32.U32 R3, UR8 ;  /* 0x0000000800037c45 */ /* 0x001fc80008201000 */
[----:B------:R-:W0:Y:S02]  /*0250*/  MUFU.RCP R4, R3 ;  /* 0x0000000300047308 */ /* 0x000e240000001000 */
[----:B0-----:R-:W-:Y:S01]  /*0260*/  FFMA R5, -R3, R4, 1 ;  /* 0x3f80000003057423 */ /* 0x001fe20000000104 */
[----:B-1----:R-:W-:-:S03]  /*0270*/  ULEA UR4, UR5, UR4, 0x18 ;  /* 0x0000000405047291 */ /* 0x002fc6000f8ec0ff */
[----:B------:R-:W-:-:S06]  /*0280*/  FFMA R5, R4, R5, R4 ;  /* 0x0000000504057223 */ /* 0x000fcc0000000004 */
[----:B------:R-:W0:Y:S02]  /*0290*/  LDS R0, [UR4] ;  /* 0x00000004ff007984 */ /* 0x000e240008000800 */
[----:B0-----:R-:W0:Y:S01]  /*02a0*/  FCHK P0, R0, R3 ;  /* 0x0000000300007302 */ /* 0x001e220000000000 */
[----:B------:R-:W-:-:S04]  /*02b0*/  FFMA R4, R0, R5, RZ ;  /* 0x0000000500047223 */ /* 0x000fc800000000ff */
[----:B------:R-:W-:-:S04]  /*02c0*/  FFMA R6, -R3, R4, R0 ;  /* 0x0000000403067223 */ /* 0x000fc80000000100 */
[----:B------:R-:W-:Y:S01]  /*02d0*/  FFMA R7, R5, R6, R4 ;  /* 0x0000000605077223 */ /* 0x000fe20000000004 */
[----:B0-----:R-:W-:Y:S06]  /*02e0*/  @!P0 BRA `(.L_x_2) ;  /* 0x00000000000c8947 */ /* 0x001fec0003800000 */
[----:B------:R-:W-:-:S07]  /*02f0*/  MOV R4, 0x310 ;  /* 0x0000031000047802 */ /* 0x000fce0000000f00 */
[----:B------:R-:W-:Y:S05]  /*0300*/  CALL.REL.NOINC `($__internal_0_$__cuda_sm3x_div_rn_noftz_f32_slowpath) ;  /* 0x0000000000147944 */ /* 0x000fea0003c00000 */
[----:B------:R-:W-:-:S07]  /*0310*/  IMAD.MOV.U32 R7, RZ, RZ, R0 ;  /* 0x000000ffff077224 */ /* 0x000fce00078e0000 */
.L_x_2:
[----:B------:R-:W0:Y:S02]  /*0320*/  LDC.64 R4, c[0x0][0x388] ;  /* 0x0000e200ff047b82 */ /* 0x000e240000000a00 */
[----:B0-----:R-:W-:-:S05]  /*0330*/  IMAD.WIDE.U32 R2, R2, 0x4, R4 ;  /* 0x0000000402027825 */ /* 0x001fca00078e0004 */
[----:B------:R-:W-:Y:S01]  /*0340*/  STG.E desc[UR6][R2.64], R7 ;  /* 0x0000000702007986 */ /* 0x000fe2000c101906 */
[----:B------:R-:W-:Y:S05]  /*0350*/  EXIT ;  /* 0x000000000000794d */ /* 0x000fea0003800000 */
        .weak           $__internal_0_$__cuda_sm3x_div_rn_noftz_f32_slowpath
        .type           $__internal_0_$__cuda_sm3x_div_rn_noftz_f32_slowpath,@function
        .size           $__internal_0_$__cuda_sm3x_div_rn_noftz_f32_slowpath,(.L_x_78 - $__internal_0_$__cuda_sm3x_div_rn_noftz_f32_slowpath)
$__internal_0_$__cuda_sm3x_div_rn_noftz_f32_slowpath:
[--C-:B------:R-:W-:Y:S01]  /*0360*/  SHF.R.U32.HI R6, RZ, 0x17, R3.reuse ;  /* 0x00000017ff067819 */ /* 0x100fe20000011603 */
[--C-:B------:R-:W-:Y:S01]  /*0370*/  IMAD.MOV.U32 R7, RZ, RZ, R0.reuse ;  /* 0x000000ffff077224 */ /* 0x100fe200078e0000 */
[----:B------:R-:W-:Y:S01]  /*0380*/  SHF.R.U32.HI R5, RZ, 0x17, R0 ;  /* 0x00000017ff057819 */ /* 0x000fe20000011600 */
[----:B------:R-:W-:Y:S01]  /*0390*/  IMAD.MOV.U32 R8, RZ, RZ, R3 ;  /* 0x000000ffff087224 */ /* 0x000fe200078e0003 */
[----:B------:R-:W-:Y:S02]  /*03a0*/  LOP3.LUT R6, R6, 0xff, RZ, 0xc0, !PT ;  /* 0x000000ff06067812 */ /* 0x000fe400078ec0ff */
[----:B------:R-:W-:-:S03]  /*03b0*/  LOP3.LUT R5, R5, 0xff, RZ, 0xc0, !PT ;  /* 0x000000ff05057812 */ /* 0x000fc600078ec0ff */
[----:B------:R-:W-:Y:S02]  /*03c0*/  VIADD R11, R6, 0xffffffff ;  /* 0xffffffff060b7836 */ /* 0x000fe40000000000 */
[----:B------:R-:W-:-:S03]  /*03d0*/  VIADD R10, R5, 0xffffffff ;  /* 0xffffffff050a7836 */ /* 0x000fc60000000000 */
[----:B------:R-:W-:-:S04]  /*03e0*/  ISETP.GT.U32.AND P0, PT, R11, 0xfd, PT ;  /* 0x000000fd0b00780c */ /* 0x000fc80003f04070 */
[----:B------:R-:W-:-:S13]  /*03f0*/  ISETP.GT.U32.OR P0, PT, R10, 0xfd, P0 ;  /* 0x000000fd0a00780c */ /* 0x000fda0000704470 */
[----:B------:R-:W-:Y:S01]  /*0400*/  @!P0 IMAD.MOV.U32 R9, RZ, RZ, RZ ;  /* 0x000000ffff098224 */ /* 0x000fe200078e00ff */
[----:B------:R-:W-:Y:S06]  /*0410*/  @!P0 BRA `(.L_x_3) ;  /* 0x00000000005c8947 */ /* 0x000fec0003800000 */
[----:B------:R-:W-:Y:S02]  /*0420*/  FSETP.GTU.FTZ.AND P0, PT, |R0|, +INF , PT ;  /* 0x7f8000000000780b */ /* 0x000fe40003f1c200 */
[----:B------:R-:W-:-:S04]  /*0430*/  FSETP.GTU.FTZ.AND P1, PT, |R3|, +INF , PT ;  /* 0x7f8000000300780b */ /* 0x000fc80003f3c200 */
[----:B------:R-:W-:-:S13]  /*0440*/  PLOP3.LUT P0, PT, P0, P1, PT, 0xf8, 0x8f ;  /* 0x00000000008f781c */ /* 0x000fda0000703f70 */
[----:B------:R-:W-:Y:S05]  /*0450*/  @P0 BRA `(.L_x_4) ;  /* 0x0000000400440947 */ /* 0x000fea0003800000 */
[----:B------:R-:W-:-:S13]  /*0460*/  LOP3.LUT P0, RZ, R8, 0x7fffffff, R7, 0xc8, !PT ;  /* 0x7fffffff08ff7812 */ /* 0x000fda000780c807 */
[----:B------:R-:W-:Y:S05]  /*0470*/  @!P0 BRA `(.L_x_5) ;  /* 0x0000000400348947 */ /* 0x000fea0003800000 */
[C---:B------:R-:W-:Y:S02]  /*0480*/  FSETP.NEU.FTZ.AND P2, PT, |R0|.reuse, +INF , PT ;  /* 0x7f8000000000780b */ /* 0x040fe40003f5d200 */
[----:B------:R-:W-:Y:S02]  /*0490*/  FSETP.NEU.FTZ.AND P1, PT, |R3|, +INF , PT ;  /* 0x7f8000000300780b */ /* 0x000fe40003f3d200 */
[----:B------:R-:W-:-:S11]  /*04a0*/  FSETP.NEU.FTZ.AND P0, PT, |R0|, +INF , PT ;  /* 0x7f8000000000780b */ /* 0x000fd60003f1d200 */
[----:B------:R-:W-:Y:S05]  /*04b0*/  @!P1 BRA !P2, `(.L_x_5) ;  /* 0x0000000400249947 */ /* 0x000fea0005000000 */
[----:B------:R-:W-:-:S04]  /*04c0*/  LOP3.LUT P2, RZ, R7, 0x7fffffff, RZ, 0xc0, !PT ;  /* 0x7fffffff07ff7812 */ /* 0x000fc8000784c0ff */
[----:B------:R-:W-:-:S13]  /*04d0*/  PLOP3.LUT P1, PT, P1, P2, PT, 0x2f, 0xf2 ;  /* 0x0000000000f2781c */ /* 0x000fda0000f24577 */
[----:B------:R-:W-:Y:S05]  /*04e0*/  @P1 BRA `(.L_x_6) ;  /* 0x0000000400101947 */ /* 0x000fea0003800000 */
[----:B------:R-:W-:-:S04]  /*04f0*/  LOP3.LUT P1, RZ, R8, 0x7fffffff, RZ, 0xc0, !PT ;  /* 0x7fffffff08ff7812 */ /* 0x000fc8000782c0ff */
[----:B------:R-:W-:-:S13]  /*0500*/  PLOP3.LUT P0, PT, P0, P1, PT, 0x2f, 0xf2 ;  /* 0x0000000000f2781c */ /* 0x000fda0000702577 */
[----:B------:R-:W-:Y:S05]  /*0510*/  @P0 BRA `(.L_x_7) ;  /* 0x0000000000f80947 */ /* 0x000fea0003800000 */
[----:B------:R-:W-:Y:S02]  /*0520*/  ISETP.GE.AND P0, PT, R10, RZ, PT ;  /* 0x000000ff0a00720c */ /* 0x000fe40003f06270 */
[----:B------:R-:W-:-:S11]  /*0530*/  ISETP.GE.AND P1, PT, R11, RZ, PT ;  /* 0x000000ff0b00720c */ /* 0x000fd60003f26270 */
[----:B------:R-:W-:Y:S02]  /*0540*/  @P0 IMAD.MOV.U32 R9, RZ, RZ, RZ ;  /* 0x000000ffff090224 */ /* 0x000fe400078e00ff */
[----:B------:R-:W-:Y:S01]  /*0550*/  @!P0 FFMA R7, R0, 1.84467440737095516160e+19, RZ ;  /* 0x5f80000000078823 */ /* 0x000fe200000000ff */
[----:B------:R-:W-:Y:S02]  /*0560*/  @!P0 IMAD.MOV.U32 R9, RZ, RZ, -0x40 ;  /* 0xffffffc0ff098424 */ /* 0x000fe400078e00ff */
[----:B------:R-:W-:Y:S02]  /*0570*/  @!P1 FFMA R8, R3, 1.84467440737095516160e+19, RZ ;  /* 0x5f80000003089823 */ /* 0x000fe400000000ff */
[----:B------:R-:W-:-:S07]  /*0580*/  @!P1 VIADD R9, R9, 0x40 ;  /* 0x0000004009099836 */ /* 0x000fce0000000000 */
.L_x_3:
[----:B------:R-:W-:Y:S01]  /*0590*/  LEA R3, R6, 0xc0800000, 0x17 ;  /* 0xc080000006037811 */ /* 0x000fe200078eb8ff */
[----:B------:R-:W-:-:S04]  /*05a0*/  VIADD R5, R5, 0xffffff81 ;  /* 0xffffff8105057836 */ /* 0x000fc80000000000 */
[----:B------:R-:W-:Y:S01]  /*05b0*/  IMAD.IADD R3, R8, 0x1, -R3 ;  /* 0x0000000108037824 */ /* 0x000fe200078e0a03 */
[C---:B------:R-:W-:Y:S01]  /*05c0*/  IADD3 R6, PT, PT, R5.reuse, 0x7f, -R6 ;  /* 0x0000007f05067810 */ /* 0x040fe20007ffe806 */
[----:B------:R-:W-:Y:S02]  /*05d0*/  IMAD R0, R5, -0x800000, R7 ;  /* 0xff80000005007824 */ /* 0x000fe400078e0207 */
[----:B------:R-:W0:Y:S01]  /*05e0*/  MUFU.RCP R8, R3 ;  /* 0x0000000300087308 */ /* 0x000e220000001000 */
[----:B------:R-:W-:Y:S01]  /*05f0*/  FADD.FTZ R11, -R3, -RZ ;  /* 0x800000ff030b7221 */ /* 0x000fe20000010100 */
[----:B------:R-:W-:-:S03]  /*0600*/  IMAD.IADD R6, R6, 0x1, R9 ;  /* 0x0000000106067824 */ /* 0x000fc600078e0209 */
[----:B0-----:R-:W-:-:S04]  /*0610*/  FFMA R13, R8, R11, 1 ;  /* 0x3f800000080d7423 */ /* 0x001fc8000000000b */
[----:B------:R-:W-:-:S04]  /*0620*/  FFMA R10, R8, R13, R8 ;  /* 0x0000000d080a7223 */ /* 0x000fc80000000008 */
[----:B------:R-:W-:-:S04]  /*0630*/  FFMA R7, R0, R10, RZ ;  /* 0x0000000a00077223 */ /* 0x000fc800000000ff */
[----:B------:R-:W-:-:S04]  /*0640*/  FFMA R8, R11, R7, R0 ;  /* 0x000000070b087223 */ /* 0x000fc80000000000 */
[----:B------:R-:W-:-:S04]  /*0650*/  FFMA R7, R10, R8, R7 ;  /* 0x000000080a077223 */ /* 0x000fc80000000007 */
[----:B------:R-:W-:-:S04]  /*0660*/  FFMA R8, R11, R7, R0 ;  /* 0x000000070b087223 */ /* 0x000fc80000000000 */
[----:B------:R-:W-:-:S05]  /*0670*/  FFMA R0, R10, R8, R7 ;  /* 0x000000080a007223 */ /* 0x000fca0000000007 */
[----:B------:R-:W-:-:S04]  /*0680*/  SHF.R.U32.HI R3, RZ, 0x17, R0 ;  /* 0x00000017ff037819 */ /* 0x000fc80000011600 */
[----:B------:R-:W-:-:S05]  /*0690*/  LOP3.LUT R3, R3, 0xff, RZ, 0xc0, !PT ;  /* 0x000000ff03037812 */ /* 0x000fca00078ec0ff */
[----:B------:R-:W-:-:S04]  /*06a0*/  IMAD.IADD R9, R3, 0x1, R6 ;  /* 0x0000000103097824 */ /* 0x000fc800078e0206 */
[----:B------:R-:W-:-:S05]  /*06b0*/  VIADD R3, R9, 0xffffffff ;  /* 0xffffffff09037836 */ /* 0x000fca0000000000 */
[----:B------:R-:W-:-:S13]  /*06c0*/  ISETP.GE.U32.AND P0, PT, R3, 0xfe, PT ;  /* 0x000000fe0300780c */ /* 0x000fda0003f06070 */
[----:B------:R-:W-:Y:S05]  /*06d0*/  @!P0 BRA `(.L_x_8) ;  /* 0x0000000000808947 */ /* 0x000fea0003800000 */
[----:B------:R-:W-:-:S13]  /*06e0*/  ISETP.GT.AND P0, PT, R9, 0xfe, PT ;  /* 0x000000fe0900780c */ /* 0x000fda0003f04270 */
[----:B------:R-:W-:Y:S05]  /*06f0*/  @P0 BRA `(.L_x_9) ;  /* 0x00000000006c0947 */ /* 0x000fea0003800000 */
[----:B------:R-:W-:-:S13]  /*0700*/  ISETP.GE.AND P0, PT, R9, 0x1, PT ;  /* 0x000000010900780c */ /* 0x000fda0003f06270 */
[----:B------:R-:W-:Y:S05]  /*0710*/  @P0 BRA `(.L_x_10) ;  /* 0x0000000000980947 */ /* 0x000fea0003800000 */
[----:B------:R-:W-:Y:S02]  /*0720*/  ISETP.GE.AND P0, PT, R9, -0x18, PT ;  /* 0xffffffe80900780c */ /* 0x000fe40003f06270 */
[----:B------:R-:W-:-:S11]  /*0730*/  LOP3.LUT R0, R0, 0x80000000, RZ, 0xc0, !PT ;  /* 0x8000000000007812 */ /* 0x000fd600078ec0ff */
[----:B------:R-:W-:Y:S05]  /*0740*/  @!P0 BRA `(.L_x_10) ;  /* 0x00000000008c8947 */ /* 0x000fea0003800000 */
[CCC-:B------:R-:W-:Y:S01]  /*0750*/  FFMA.RZ R3, R10.reuse, R8.reuse, R7.reuse ;  /* 0x000000080a037223 */ /* 0x1c0fe2000000c007 */
[CCC-:B------:R-:W-:Y:S01]  /*0760*/  FFMA.RM R6, R10.reuse, R8.reuse, R7.reuse ;  /* 0x000000080a067223 */ /* 0x1c0fe20000004007 */
[C---:B------:R-:W-:Y:S02]  /*0770*/  ISETP.NE.AND P2, PT, R9.reuse, RZ, PT ;  /* 0x000000ff0900720c */ /* 0x040fe40003f45270 */
[----:B------:R-:W-:Y:S02]  /*0780*/  ISETP.NE.AND P1, PT, R9, RZ, PT ;  /* 0x000000ff0900720c */ /* 0x000fe40003f25270 */
[----:B------:R-:W-:Y:S01]  /*0790*/  LOP3.LUT R5, R3, 0x7fffff, RZ, 0xc0, !PT ;  /* 0x007fffff03057812 */ /* 0x000fe200078ec0ff */
[----:B------:R-:W-:Y:S01]  /*07a0*/  FFMA.RP R3, R10, R8, R7 ;  /* 0x000000080a037223 */ /* 0x000fe20000008007 */
[----:B------:R-:W-:Y:S02]  /*07b0*/  VIADD R8, R9, 0x20 ;  /* 0x0000002009087836 */ /* 0x000fe40000000000 */
[----:B------:R-:W-:Y:S01]  /*07c0*/  LOP3.LUT R5, R5, 0x800000, RZ, 0xfc, !PT ;  /* 0x0080000005057812 */ /* 0x000fe200078efcff */
[----:B------:R-:W-:Y:S01]  /*07d0*/  IMAD.MOV R7, RZ, RZ, -R9 ;  /* 0x000000ffff077224 */ /* 0x000fe200078e0a09 */
[----:B------:R-:W-:-:S02]  /*07e0*/  FSETP.NEU.FTZ.AND P0, PT, R3, R6, PT ;  /* 0x000000060300720b */ /* 0x000fc40003f1d000 */
[----:B------:R-:W-:Y:S02]  /*07f0*/  SHF.L.U32 R8, R5, R8, RZ ;  /* 0x0000000805087219 */ /* 0x000fe400000006ff */
[----:B------:R-:W-:Y:S02]  /*0800*/  SEL R6, R7, RZ, P2 ;  /* 0x000000ff07067207 */ /* 0x000fe40001000000 */
[----:B------:R-:W-:Y:S02]  /*0810*/  ISETP.NE.AND P1, PT, R8, RZ, P1 ;  /* 0x000000ff0800720c */ /* 0x000fe40000f25270 */
[----:B------:R-:W-:Y:S02]  /*0820*/  SHF.R.U32.HI R6, RZ, R6, R5 ;  /* 0x00000006ff067219 */ /* 0x000fe40000011605 */
[----:B------:R-:W-:Y:S02]  /*0830*/  PLOP3.LUT P0, PT, P0, P1, PT, 0xf8, 0x8f ;  /* 0x00000000008f781c */ /* 0x000fe40000703f70 */
[----:B------:R-:W-:-:S02]  /*0840*/  SHF.R.U32.HI R8, RZ, 0x1, R6 ;  /* 0x00000001ff087819 */ /* 0x000fc40000011606 */
[----:B------:R-:W-:-:S04]  /*0850*/  SEL R3, RZ, 0x1, !P0 ;  /* 0x00000001ff037807 */ /* 0x000fc80004000000 */
[----:B------:R-:W-:-:S04]  /*0860*/  LOP3.LUT R3, R3, 0x1, R8, 0xf8, !PT ;  /* 0x0000000103037812 */ /* 0x000fc800078ef808 */
[----:B------:R-:W-:-:S05]  /*0870*/  LOP3.LUT R3, R3, R6, RZ, 0xc0, !PT ;  /* 0x0000000603037212 */ /* 0x000fca00078ec0ff */
[----:B------:R-:W-:-:S05]  /*0880*/  IMAD.IADD R3, R8, 0x1, R3 ;  /* 0x0000000108037824 */ /* 0x000fca00078e0203 */
[----:B------:R-:W-:Y:S01]  /*0890*/  LOP3.LUT R0, R3, R0, RZ, 0xfc, !PT ;  /* 0x0000000003007212 */ /* 0x000fe200078efcff */
[----:B------:R-:W-:Y:S06]  /*08a0*/  BRA `(.L_x_10) ;  /* 0x0000000000347947 */ /* 0x000fec0003800000 */
.L_x_9:
[----:B------:R-:W-:-:S04]  /*08b0*/  LOP3.LUT R0, R0, 0x80000000, RZ, 0xc0, !PT ;  /* 0x8000000000007812 */ /* 0x000fc800078ec0ff */
[----:B------:R-:W-:Y:S01]  /*08c0*/  LOP3.LUT R0, R0, 0x7f800000, RZ, 0xfc, !PT ;  /* 0x7f80000000007812 */ /* 0x000fe200078efcff */
[----:B------:R-:W-:Y:S06]  /*08d0*/  BRA `(.L_x_10) ;  /* 0x0000000000287947 */ /* 0x000fec0003800000 */
.L_x_8:
[----:B------:R-:W-:Y:S01]  /*08e0*/  IMAD R0, R6, 0x800000, R0 ;  /* 0x0080000006007824 */ /* 0x000fe200078e0200 */
[----:B------:R-:W-:Y:S06]  /*08f0*/  BRA `(.L_x_10) ;  /* 0x0000000000207947 */ /* 0x000fec0003800000 */
.L_x_7:
[----:B------:R-:W-:-:S04]  /*0900*/  LOP3.LUT R0, R8, 0x80000000, R7, 0x48, !PT ;  /* 0x8000000008007812 */ /* 0x000fc800078e4807 */
[----:B------:R-:W-:Y:S01]  /*0910*/  LOP3.LUT R0, R0, 0x7f800000, RZ, 0xfc, !PT ;  /* 0x7f80000000007812 */ /* 0x000fe200078efcff */
[----:B------:R-:W-:Y:S06]  /*0920*/  BRA `(.L_x_10) ;  /* 0x0000000000147947 */ /* 0x000fec0003800000 */
.L_x_6:
[----:B------:R-:W-:Y:S01]  /*0930*/  LOP3.LUT R0, R8, 0x80000000, R7, 0x48, !PT ;  /* 0x8000000008007812 */ /* 0x000fe200078e4807 */
[----:B------:R-:W-:Y:S06]  /*0940*/  BRA `(.L_x_10) ;  /* 0x00000000000c7947 */ /* 0x000fec0003800000 */
.L_x_5:
[----:B------:R-:W0:Y:S01]  /*0950*/  MUFU.RSQ R0, -QNAN ;  /* 0xffc0000000007908 */ /* 0x000e220000001400 */
[----:B------:R-:W-:Y:S05]  /*0960*/  BRA `(.L_x_10) ;  /* 0x0000000000047947 */ /* 0x000fea0003800000 */
.L_x_4:
[----:B------:R-:W-:-:S07]  /*0970*/  FADD.FTZ R0, R0, R3 ;  /* 0x0000000300007221 */ /* 0x000fce0000010000 */
.L_x_10:
[----:B------:R-:W-:-:S04]  /*0980*/  IMAD.MOV.U32 R5, RZ, RZ, 0x0 ;  /* 0x00000000ff057424 */ /* 0x000fc800078e00ff */
[----:B0-----:R-:W-:Y:S05]  /*0990*/  RET.REL.NODEC R4 `(_Z17reduce_Sum_KernelPfS_i) ;  /* 0xfffffff404987950 */ /* 0x001fea0003c3ffff */
.L_x_11:
[----:B------:R-:W-:-:S00]  /*09a0*/  BRA `(.L_x_11) ;  /* 0xfffffffc00fc7947 */ /* 0x000fc0000383ffff */
[----:B------:R-:W-:-:S00]  /*09b0*/  NOP ;  /* 0x0000000000007918 */ /* 0x000fc00000000000 */
        /* <DEDUP_REMOVED lines=12> */
.L_x_78:


//--------------------- .text._Z17reduce_Max_KernelPfS_i --------------------------
	.section	.text._Z17reduce_Max_KernelPfS_i,"ax",@progbits
	.align	128
        .global         _Z17reduce_Max_KernelPfS_i
        .type           _Z17reduce_Max_KernelPfS_i,@function
        .size           _Z17reduce_Max_KernelPfS_i,(.L_x_82 - _Z17reduce_Max_KernelPfS_i)
        .other          _Z17reduce_Max_KernelPfS_i,@"STO_CUDA_ENTRY STV_DEFAULT"
_Z17reduce_Max_KernelPfS_i:
.text._Z17reduce_Max_KernelPfS_i:
        /* <DEDUP_REMOVED lines=13> */
[----:B------:R-:W-:Y:S01]  /*00d0*/  IMAD.U32 R0, RZ, RZ, UR8 ;  /* 0x00000008ff007e24 */ /* 0x000fe2000f8e00ff */
[----:B------:R-:W-:Y:S01]  /*00e0*/  UMOV UR4, 0x400 ;  /* 0x0000040000047882 */ /* 0x000fe20000000000 */
[----:B------:R-:W-:-:S03]  /*00f0*/  ISETP.NE.AND P0, PT, R6, RZ, PT ;  /* 0x000000ff0600720c */ /* 0x000fc60003f05270 */
[----:B------:R-:W-:Y:S01]  /*0100*/  ISETP.GE.U32.AND P1, PT, R0, 0x2, PT ;  /* 0x000000020000780c */ /* 0x000fe20003f26070 */
[----:B0-----:R-:W-:-:S06]  /*0110*/  ULEA UR4, UR5, UR4, 0x18 ;  /* 0x0000000405047291 */ /* 0x001fcc000f8ec0ff */
[----:B------:R-:W-:-:S05]  /*0120*/  LEA R5, R6, UR4, 0x2 ;  /* 0x0000000406057c11 */ /* 0x000fca000f8e10ff */
[----:B--2---:R0:W-:Y:S01]  /*0130*/  STS [R5], R4 ;  /* 0x0000000405007388 */ /* 0x0041e20000000800 */
[----:B------:R-:W-:Y:S06]  /*0140*/  BAR.SYNC.DEFER_BLOCKING 0x0 ;  /* 0x0000000000007b1d */ /* 0x000fec0000010000 */
[----:B------:R-:W-:Y:S05]  /*0150*/  @!P1 BRA `(.L_x_12) ;  /* 0x00000000002c9947 */ /* 0x000fea0003800000 */
.L_x_13:
[----:B0-----:R-:W-:-:S04]  /*0160*/  SHF.R.U32.HI R4, RZ, 0x1, R0 ;  /* 0x00000001ff047819 */ /* 0x001fc80000011600 */
[----:B------:R-:W-:-:S13]  /*0170*/  ISETP.GE.U32.AND P1, PT, R6, R4, PT ;  /* 0x000000040600720c */ /* 0x000fda0003f26070 */
[----:B------:R-:W-:Y:S01]  /*0180*/  @!P1 IMAD R3, R4, 0x4, R5 ;  /* 0x0000000404039824 */ /* 0x000fe200078e0205 */
[----:B------:R-:W-:Y:S05]  /*0190*/  @!P1 LDS R2, [R5] ;  /* 0x0000000005029984 */ /* 0x000fea0000000800 */
[----:B------:R-:W0:Y:S02]  /*01a0*/  @!P1 LDS R3, [R3] ;  /* 0x0000000003039984 */ /* 0x000e240000000800 */
[----:B0-----:R-:W-:-:S05]  /*01b0*/  @!P1 FMNMX R2, R2, R3, !PT ;  /* 0x0000000302029209 */ /* 0x001fca0007800000 */
[----:B------:R1:W-:Y:S01]  /*01c0*/  @!P1 STS [R5], R2 ;  /* 0x0000000205009388 */ /* 0x0003e20000000800 */
[----:B------:R-:W-:Y:S01]  /*01d0*/  BAR.SYNC.DEFER_BLOCKING 0x0 ;  /* 0x0000000000007b1d */ /* 0x000fe20000010000 */
[----:B------:R-:W-:Y:S01]  /*01e0*/  ISETP.GT.U32.AND P1, PT, R0, 0x3, PT ;  /* 0x000000030000780c */ /* 0x000fe20003f24070 */
[----:B------:R-:W-:-:S12]  /*01f0*/  IMAD.MOV.U32 R0, RZ, RZ, R4 ;  /* 0x000000ffff007224 */ /* 0x000fd800078e0004 */
[----:B-1----:R-:W-:Y:S05]  /*0200*/  @P1 BRA `(.L_x_13) ;  /* 0xfffffffc00d41947 */ /* 0x002fea000383ffff */
.L_x_12:
[----:B------:R-:W-:Y:S05]  /*0210*/  @P0 EXIT ;  /* 0x000000000000094d */ /* 0x000fea0003800000 */
[----:B------:R-:W1:Y:S01]  /*0220*/  S2UR UR5, SR_CgaCtaId ;  /* 0x00000000000579c3 */ /* 0x000e620000008800 */
[----:B------:R-:W-:-:S07]  /*0230*/  UMOV UR4, 0x400 ;  /* 0x0000040000047882 */ /* 0x000fce0000000000 */
[----:B------:R-:W2:Y:S01]  /*0240*/  LDC.64 R2, c[0x0][0x388] ;  /* 0x0000e200ff027b82 */ /* 0x000ea20000000a00 */
[----:B-1----:R-:W-:Y:S01]  /*0250*/  ULEA UR4, UR5, UR4, 0x18 ;  /* 0x0000000405047291 */ /* 0x002fe2000f8ec0ff */
[----:B--2---:R-:W-:-:S08]  /*0260*/  IMAD.WIDE.U32 R2, R7, 0x4, R2 ;  /* 0x0000000407027825 */ /* 0x004fd000078e0002 */
[----:B0-----:R-:W0:Y:S04]  /*0270*/  LDS R5, [UR4] ;  /* 0x00000004ff057984 */ /* 0x001e280008000800 */
[----:B0-----:R-:W-:Y:S01]  /*0280*/  STG.E desc[UR6][R2.64], R5 ;  /* 0x0000000502007986 */ /* 0x001fe2000c101906 */
[----:B------:R-:W-:Y:S05]  /*0290*/  EXIT ;  /* 0x000000000000794d */ /* 0x000fea0003800000 */
.L_x_14:
        /* <DEDUP_REMOVED lines=14> */
.L_x_82:


//--------------------- .text._Z16C_GPU_shm_KernelPfS_S_i --------------------------
	.section	.text._Z16C_GPU_shm_KernelPfS_S_i,"ax",@progbits
	.align	128
        .global         _Z16C_GPU_shm_KernelPfS_S_i
        .type           _Z16C_GPU_shm_KernelPfS_S_i,@function
        .size           _Z16C_GPU_shm_KernelPfS_S_i,(.L_x_79 - _Z16C_GPU_shm_KernelPfS_S_i)
        .other          _Z16C_GPU_shm_KernelPfS_S_i,@"STO_CUDA_ENTRY STV_DEFAULT"
_Z16C_GPU_shm_KernelPfS_S_i:
.text._Z16C_GPU_shm_KernelPfS_S_i:
[----:B------:R-:W-:Y:S01]  /*0000*/  LDC R1, c[0x0][0x37c] ;  /* 0x0000df00ff017b82 */ /* 0x000fe20000000800 */
[----:B------:R-:W0:Y:S07]  /*0010*/  S2R R0, SR_TID.X ;  /* 0x0000000000007919 */ /* 0x000e2e0000002100 */
[----:B------:R-:W1:Y:S01]  /*0020*/  S2UR UR5, SR_CTAID.X ;  /* 0x00000000000579c3 */ /* 0x000e620000002500 */
[----:B------:R-:W1:Y:S01]  /*0030*/  LDCU UR18, c[0x0][0x360] ;  /* 0x00006c00ff1277ac */ /* 0x000e620008000800 */
[----:B------:R-:W-:Y:S01]  /*0040*/  BSSY.RECONVERGENT B0, `(.L_x_15) ;  /* 0x00000c9000007945 */ /* 0x000fe20003800200 */
[----:B------:R-:W2:Y:S01]  /*0050*/  LDCU.64 UR16, c[0x0][0x358] ;  /* 0x00006b00ff1077ac */ /* 0x000ea20008000a00 */
[----:B-1----:R-:W-:Y:S01]  /*0060*/  UIMAD UR5, UR5, UR18, URZ ;  /* 0x00000012050572a4 */ /* 0x002fe2000f8e02ff */
[----:B0-----:R-:W-:-:S13]  /*0070*/  ISETP.NE.AND P0, PT, R0, RZ, PT ;  /* 0x000000ff0000720c */ /* 0x001fda0003f05270 */
[----:B--2---:R-:W-:Y:S05]  /*0080*/  @P0 BRA `(.L_x_16) ;  /* 0x0000000c00100947 */ /* 0x004fea0003800000 */
[----:B------:R-:W-:Y:S02]  /*0090*/  UISETP.GE.U32.AND UP0, UPT, UR18, 0x4, UPT ;  /* 0x000000041200788c */ /* 0x000fe4000bf06070 */
[----:B------:R-:W-:Y:S01]  /*00a0*/  ULOP3.LUT UR6, UR18, 0x3, URZ, 0xc0, !UPT ;  /* 0x0000000312067892 */ /* 0x000fe2000f8ec0ff */
[----:B------:R-:W-:-:S06]  /*00b0*/  UMOV UR4, URZ ;  /* 0x000000ff00047c82 */ /* 0x000fcc0008000000 */
[----:B------:R-:W-:Y:S05]  /*00c0*/  BRA.U !UP0, `(.L_x_17) ;  /* 0x0000000908a47547 */ /* 0x000fea000b800000 */
[----:B------:R-:W0:Y:S01]  /*00d0*/  S2UR UR8, SR_CgaCtaId ;  /* 0x00000000000879c3 */ /* 0x000e220000008800 */
[----:B------:R-:W1:Y:S01]  /*00e0*/  LDCU.128 UR12, c[0x0][0x380] ;  /* 0x00007000ff0c77ac */ /* 0x000e620008000c00 */
[----:B------:R-:W-:Y:S01]  /*00f0*/  IMAD.U32 R17, RZ, RZ, UR5 ;  /* 0x00000005ff117e24 */ /* 0x000fe2000f8e00ff */
[----:B------:R-:W-:Y:S01]  /*0100*/  ULOP3.LUT UR4, UR18, 0xfffffffc, URZ, 0xc0, !UPT ;  /* 0xfffffffc12047892 */ /* 0x000fe2000f8ec0ff */
[----:B------:R-:W-:Y:S01]  /*0110*/  UMOV UR7, 0x400 ;  /* 0x0000040000077882 */ /* 0x000fe20000000000 */
[----:B-1----:R-:W-:Y:S02]  /*0120*/  UIADD3 UR9, UP0, UPT, UR12, 0x8, URZ ;  /* 0x000000080c097890 */ /* 0x002fe4000ff1e0ff */
[----:B------:R-:W-:Y:S02]  /*0130*/  UIADD3 UR11, UP1, UPT, UR14, 0x8, URZ ;  /* 0x000000080e0b7890 */ /* 0x000fe4000ff3e0ff */
[----:B------:R-:W-:Y:S02]  /*0140*/  UIADD3.X UR10, UPT, UPT, URZ, UR13, URZ, UP0, !UPT ;  /* 0x0000000dff0a7290 */ /* 0x000fe400087fe4ff */
[----:B0-----:R-:W-:Y:S01]  /*0150*/  ULEA UR7, UR8, UR7, 0x18 ;  /* 0x0000000708077291 */ /* 0x001fe2000f8ec0ff */
[----:B------:R-:W-:Y:S01]  /*0160*/  MOV R2, UR9 ;  /* 0x0000000900027c02 */ /* 0x000fe20008000f00 */
[----:B------:R-:W-:Y:S01]  /*0170*/  UIADD3 UR8, UPT, UPT, -UR4, URZ, URZ ;  /* 0x000000ff04087290 */ /* 0x000fe2000fffe1ff */
[----:B------:R-:W-:Y:S01]  /*0180*/  MOV R4, UR11 ;  /* 0x0000000b00047c02 */ /* 0x000fe20008000f00 */
[----:B------:R-:W-:Y:S01]  /*0190*/  UIADD3.X UR12, UPT, UPT, URZ, UR15, URZ, UP1, !UPT ;  /* 0x0000000fff0c7290 */ /* 0x000fe20008ffe4ff */
[----:B------:R-:W-:Y:S01]  /*01a0*/  MOV R3, UR10 ;  /* 0x0000000a00037c02 */ /* 0x000fe20008000f00 */
[----:B------:R-:W-:-:S02]  /*01b0*/  UISETP.GE.AND UP0, UPT, UR8, URZ, UPT ;  /* 0x000000ff0800728c */ /* 0x000fc4000bf06270 */
[----:B------:R-:W-:Y:S02]  /*01c0*/  ULOP3.LUT UR4, UR18, 0x7fc, URZ, 0xc0, !UPT ;  /* 0x000007fc12047892 */ /* 0x000fe4000f8ec0ff */
[----:B------:R-:W-:Y:S01]  /*01d0*/  MOV R5, UR12 ;  /* 0x0000000c00057c02 */ /* 0x000fe20008000f00 */
[----:B------:R-:W-:-:S04]  /*01e0*/  UIADD3 UR7, UPT, UPT, UR7, 0x8, URZ ;  /* 0x0000000807077890 */ /* 0x000fc8000fffe0ff */
[----:B------:R-:W-:Y:S08]  /*01f0*/  BRA.U UP0, `(.L_x_18) ;  /* 0x0000000500fc7547 */ /* 0x000ff0000b800000 */
[----:B------:R-:W-:Y:S02]  /*0200*/  UIADD3 UR9, UPT, UPT, -UR8, URZ, URZ ;  /* 0x000000ff08097290 */ /* 0x000fe4000fffe1ff */
[----:B------:R-:W-:Y:S02]  /*0210*/  UPLOP3.LUT UP0, UPT, UPT, UPT, UPT, 0x80, 0x8 ;  /* 0x000000000008789c */ /* 0x000fe40003f0f070 */
[----:B------:R-:W-:-:S09]  /*0220*/  UISETP.GT.AND UP1, UPT, UR9, 0xc, UPT ;  /* 0x0000000c0900788c */ /* 0x000fd2000bf24270 */
[----:B------:R-:W-:Y:S05]  /*0230*/  BRA.U !UP1, `(.L_x_19) ;  /* 0x0000000509387547 */ /* 0x000fea000b800000 */
[----:B------:R-:W-:-:S11]  /*0240*/  UPLOP3.LUT UP0, UPT, UPT, UPT, UPT, 0x40, 0x4 ;  /* 0x000000000004789c */ /* 0x000fd60003f0e870 */
.L_x_20:
[C---:B0-----:R-:W-:Y:S01]  /*0250*/  IMAD.WIDE R12, R17.reuse, 0x4, R4 ;  /* 0x00000004110c7825 */ /* 0x041fe200078e0204 */
[----:B------:R-:W-:-:S03]  /*0260*/  IADD3 R15, PT, PT, R17, 0x4, RZ ;  /* 0x00000004110f7810 */ /* 0x000fc60007ffe0ff */
[----:B------:R-:W-:Y:S01]  /*0270*/  IMAD.WIDE R18, R17, 0x4, R2 ;  /* 0x0000000411127825 */ /* 0x000fe200078e0202 */
[----:B------:R-:W2:Y:S04]  /*0280*/  LDG.E R29, desc[UR16][R12.64+-0x8] ;  /* 0xfffff8100c1d7981 */ /* 0x000ea8000c1e1900 */
[----:B------:R-:W3:Y:S04]  /*0290*/  LDG.E R8, desc[UR16][R18.64+-0x8] ;  /* 0xfffff81012087981 */ /* 0x000ee8000c1e1900 */
[----:B------:R-:W3:Y:S04]  /*02a0*/  LDG.E R9, desc[UR16][R18.64+-0x4] ;  /* 0xfffffc1012097981 */ /* 0x000ee8000c1e1900 */
[----:B------:R-:W4:Y:S04]  /*02b0*/  LDG.E R23, desc[UR16][R12.64+-0x4] ;  /* 0xfffffc100c177981 */ /* 0x000f28000c1e1900 */
[----:B------:R-:W5:Y:S01]  /*02c0*/  LDG.E R20, desc[UR16][R18.64] ;  /* 0x0000001012147981 */ /* 0x000f62000c1e1900 */
[----:B------:R-:W-:-:S03]  /*02d0*/  IMAD.WIDE R10, R15, 0x4, R4 ;  /* 0x000000040f0a7825 */ /* 0x000fc600078e0204 */
[----:B------:R-:W5:Y:S01]  /*02e0*/  LDG.E R27, desc[UR16][R12.64] ;  /* 0x000000100c1b7981 */ /* 0x000f62000c1e1900 */
[----:B------:R-:W-:-:S03]  /*02f0*/  IMAD.WIDE R14, R15, 0x4, R2 ;  /* 0x000000040f0e7825 */ /* 0x000fc600078e0202 */
[----:B------:R-:W5:Y:S04]  /*0300*/  LDG.E R26, desc[UR16][R18.64+0x4] ;  /* 0x00000410121a7981 */ /* 0x000f68000c1e1900 */
[----:B------:R0:W5:Y:S04]  /*0310*/  LDG.E R25, desc[UR16][R12.64+0x4] ;  /* 0x000004100c197981 */ /* 0x000168000c1e1900 */
[----:B------:R-:W5:Y:S04]  /*0320*/  LDG.E R24, desc[UR16][R10.64+-0x8] ;  /* 0xfffff8100a187981 */ /* 0x000f68000c1e1900 */
[----:B------:R-:W5:Y:S04]  /*0330*/  LDG.E R6, desc[UR16][R14.64+-0x8] ;  /* 0xfffff8100e067981 */ /* 0x000f68000c1e1900 */
[----:B------:R-:W5:Y:S04]  /*0340*/  LDG.E R7, desc[UR16][R14.64+-0x4] ;  /* 0xfffffc100e077981 */ /* 0x000f68000c1e1900 */
[----:B------:R-:W5:Y:S04]  /*0350*/  LDG.E R18, desc[UR16][R10.64+-0x4] ;  /* 0xfffffc100a127981 */ /* 0x000f68000c1e1900 */
[----:B------:R-:W5:Y:S01]  /*0360*/  LDG.E R16, desc[UR16][R14.64] ;  /* 0x000000100e107981 */ /* 0x000f62000c1e1900 */
[----:B------:R-:W-:Y:S01]  /*0370*/  ULEA UR9, UR18, UR7, 0x2 ;  /* 0x0000000712097291 */ /* 0x000fe2000f8e10ff */
[----:B------:R-:W-:-:S02]  /*0380*/  IADD3 R21, PT, PT, R17, 0x8, RZ ;  /* 0x0000000811157810 */ /* 0x000fc40007ffe0ff */
[----:B------:R-:W5:Y:S03]  /*0390*/  LDG.E R19, desc[UR16][R10.64] ;  /* 0x000000100a137981 */ /* 0x000f66000c1e1900 */
[C---:B0-----:R-:W-:Y:S01]  /*03a0*/  IMAD.WIDE R12, R21.reuse, 0x4, R4 ;  /* 0x00000004150c7825 */ /* 0x041fe200078e0204 */
[----:B------:R-:W5:Y:S04]  /*03b0*/  LDG.E R22, desc[UR16][R14.64+0x4] ;  /* 0x000004100e167981 */ /* 0x000f68000c1e1900 */
[----:B------:R-:W5:Y:S04]  /*03c0*/  LDG.E R28, desc[UR16][R10.64+0x4] ;  /* 0x000004100a1c7981 */ /* 0x000f68000c1e1900 */
[----:B------:R-:W5:Y:S04]  /*03d0*/  LDG.E R14, desc[UR16][R12.64+-0x8] ;  /* 0xfffff8100c0e7981 */ /* 0x000f68000c1e1900 */
[----:B------:R-:W5:Y:S04]  /*03e0*/  LDG.E R15, desc[UR16][R12.64] ;  /* 0x000000100c0f7981 */ /* 0x000f68000c1e1900 */
[----:B------:R-:W5:Y:S04]  /*03f0*/  LDG.E R10, desc[UR16][R12.64+0x4] ;  /* 0x000004100c0a7981 */ /* 0x000f68000c1e1900 */
[----:B--2---:R-:W-:Y:S04]  /*0400*/  STS [UR9+-0x8], R29 ;  /* 0xfffff81dff007988 */ /* 0x004fe80008000809 */
[----:B---3--:R0:W-:Y:S04]  /*0410*/  STS.64 [UR7+-0x8], R8 ;  /* 0xfffff808ff007988 */ /* 0x0081e80008000a07 */
[----:B----4-:R-:W-:Y:S04]  /*0420*/  STS [UR9+-0x4], R23 ;  /* 0xfffffc17ff007988 */ /* 0x010fe80008000809 */
[----:B-----5:R-:W-:Y:S04]  /*0430*/  STS [UR7], R20 ;  /* 0x00000014ff007988 */ /* 0x020fe80008000807 */
[----:B------:R-:W-:Y:S01]  /*0440*/  STS [UR9], R27 ;  /* 0x0000001bff007988 */ /* 0x000fe20008000809 */
[----:B0-----:R-:W-:-:S03]  /*0450*/  IMAD.WIDE R8, R21, 0x4, R2 ;  /* 0x0000000415087825 */ /* 0x001fc600078e0202 */
[----:B------:R-:W-:Y:S04]  /*0460*/  STS [UR7+0x4], R26 ;  /* 0x0000041aff007988 */ /* 0x000fe80008000807 */
[----:B------:R0:W-:Y:S04]  /*0470*/  STS [UR9+0x4], R25 ;  /* 0x00000419ff007988 */ /* 0x0001e80008000809 */
[----:B------:R-:W2:Y:S01]  /*0480*/  LDG.E R29, desc[UR16][R12.64+-0x4] ;  /* 0xfffffc100c1d7981 */ /* 0x000ea2000c1e1900 */
[----:B0-----:R-:W-:-:S03]  /*0490*/  IADD3 R25, PT, PT, R17, 0xc, RZ ;  /* 0x0000000c11197810 */ /* 0x001fc60007ffe0ff */
[----:B------:R0:W-:Y:S02]  /*04a0*/  STS [UR9+0x8], R24 ;  /* 0x00000818ff007988 */ /* 0x0001e40008000809 */
[C---:B------:R-:W-:Y:S02]  /*04b0*/  IMAD.WIDE R20, R25.reuse, 0x4, R2 ;  /* 0x0000000419147825 */ /* 0x040fe400078e0202 */
[----:B------:R-:W3:Y:S02]  /*04c0*/  LDG.E R12, desc[UR16][R8.64+-0x8] ;  /* 0xfffff810080c7981 */ /* 0x000ee4000c1e1900 */
[----:B0-----:R-:W-:Y:S02]  /*04d0*/  IMAD.WIDE R24, R25, 0x4, R4 ;  /* 0x0000000419187825 */ /* 0x001fe400078e0204 */
[----:B------:R-:W3:Y:S04]  /*04e0*/  LDG.E R13, desc[UR16][R8.64+-0x4] ;  /* 0xfffffc10080d7981 */ /* 0x000ee8000c1e1900 */
[----:B------:R-:W-:Y:S04]  /*04f0*/  STS.64 [UR7+0x8], R6 ;  /* 0x00000806ff007988 */ /* 0x000fe80008000a07 */
[----:B------:R-:W4:Y:S04]  /*0500*/  LDG.E R23, desc[UR16][R8.64] ;  /* 0x0000001008177981 */ /* 0x000f28000c1e1900 */
[----:B------:R-:W-:Y:S04]  /*0510*/  STS [UR9+0xc], R18 ;  /* 0x00000c12ff007988 */ /* 0x000fe80008000809 */
[----:B------:R0:W-:Y:S04]  /*0520*/  STS [UR7+0x10], R16 ;  /* 0x00001010ff007988 */ /* 0x0001e80008000807 */
[----:B------:R-:W5:Y:S04]  /*0530*/  LDG.E R11, desc[UR16][R8.64+0x4] ;  /* 0x00000410080b7981 */ /* 0x000f68000c1e1900 */
[----:B0-----:R-:W5:Y:S04]  /*0540*/  LDG.E R16, desc[UR16][R24.64+-0x8] ;  /* 0xfffff81018107981 */ /* 0x001f68000c1e1900 */
[----:B------:R-:W5:Y:S04]  /*0550*/  LDG.E R6, desc[UR16][R20.64+-0x8] ;  /* 0xfffff81014067981 */ /* 0x000f68000c1e1900 */
[----:B------:R-:W5:Y:S04]  /*0560*/  LDG.E R7, desc[UR16][R20.64+-0x4] ;  /* 0xfffffc1014077981 */ /* 0x000f68000c1e1900 */
[----:B------:R-:W5:Y:S04]  /*0570*/  LDG.E R18, desc[UR16][R24.64+-0x4] ;  /* 0xfffffc1018127981 */ /* 0x000f68000c1e1900 */
[----:B------:R-:W5:Y:S04]  /*0580*/  LDG.E R26, desc[UR16][R20.64] ;  /* 0x00000010141a7981 */ /* 0x000f68000c1e1900 */
[----:B------:R-:W5:Y:S04]  /*0590*/  LDG.E R27, desc[UR16][R24.64] ;  /* 0x00000010181b7981 */ /* 0x000f68000c1e1900 */
[----:B------:R-:W5:Y:S04]  /*05a0*/  LDG.E R8, desc[UR16][R20.64+0x4] ;  /* 0x0000041014087981 */ /* 0x000f68000c1e1900 */
[----:B------:R-:W5:Y:S04]  /*05b0*/  LDG.E R9, desc[UR16][R24.64+0x4] ;  /* 0x0000041018097981 */ /* 0x000f68000c1e1900 */
[----:B------:R0:W-:Y:S04]  /*05c0*/  STS [UR9+0x10], R19 ;  /* 0x00001013ff007988 */ /* 0x0001e80008000809 */
[----:B------:R0:W-:Y:S04]  /*05d0*/  STS [UR7+0x14], R22 ;  /* 0x00001416ff007988 */ /* 0x0001e80008000807 */
[----:B------:R0:W-:Y:S04]  /*05e0*/  STS [UR9+0x14], R28 ;  /* 0x0000141cff007988 */ /* 0x0001e80008000809 */
[----:B------:R0:W-:Y:S01]  /*05f0*/  STS [UR9+0x18], R14 ;  /* 0x0000180eff007988 */ /* 0x0001e20008000809 */
[----:B------:R-:W-:-:S04]  /*0600*/  UIADD3 UR8, UPT, UPT, UR8, 0x10, URZ ;  /* 0x0000001008087890 */ /* 0x000fc8000fffe0ff */
[----:B------:R-:W-:Y:S01]  /*0610*/  UISETP.GE.AND UP1, UPT, UR8, -0xc, UPT ;  /* 0xfffffff40800788c */ /* 0x000fe2000bf26270 */
[----:B------:R-:W-:Y:S01]  /*0620*/  IADD3 R17, PT, PT, R17, 0x10, RZ ;  /* 0x0000001011117810 */ /* 0x000fe20007ffe0ff */
[----:B---3--:R0:W-:Y:S04]  /*0630*/  STS.64 [UR7+0x18], R12 ;  /* 0x0000180cff007988 */ /* 0x0081e80008000a07 */
[----:B--2---:R0:W-:Y:S04]  /*0640*/  STS [UR9+0x1c], R29 ;  /* 0x00001c1dff007988 */ /* 0x0041e80008000809 */
[----:B----4-:R0:W-:Y:S04]  /*0650*/  STS [UR7+0x20], R23 ;  /* 0x00002017ff007988 */ /* 0x0101e80008000807 */
[----:B------:R0:W-:Y:S04]  /*0660*/  STS [UR9+0x20], R15 ;  /* 0x0000200fff007988 */ /* 0x0001e80008000809 */
[----:B-----5:R0:W-:Y:S04]  /*0670*/  STS [UR7+0x24], R11 ;  /* 0x0000240bff007988 */ /* 0x0201e80008000807 */
[----:B------:R0:W-:Y:S04]  /*0680*/  STS [UR9+0x24], R10 ;  /* 0x0000240aff007988 */ /* 0x0001e80008000809 */
[----:B------:R0:W-:Y:S04]  /*0690*/  STS [UR9+0x28], R16 ;  /* 0x00002810ff007988 */ /* 0x0001e80008000809 */
[----:B------:R0:W-:Y:S04]  /*06a0*/  STS.64 [UR7+0x28], R6 ;  /* 0x00002806ff007988 */ /* 0x0001e80008000a07 */
[----:B------:R0:W-:Y:S04]  /*06b0*/  STS [UR9+0x2c], R18 ;  /* 0x00002c12ff007988 */ /* 0x0001e80008000809 */
[----:B------:R0:W-:Y:S04]  /*06c0*/  STS [UR7+0x30], R26 ;  /* 0x0000301aff007988 */ /* 0x0001e80008000807 */
[----:B------:R0:W-:Y:S04]  /*06d0*/  STS [UR9+0x30], R27 ;  /* 0x0000301bff007988 */ /* 0x0001e80008000809 */
[----:B------:R0:W-:Y:S04]  /*06e0*/  STS [UR7+0x34], R8 ;  /* 0x00003408ff007988 */ /* 0x0001e80008000807 */
[----:B------:R0:W-:Y:S01]  /*06f0*/  STS [UR9+0x34], R9 ;  /* 0x00003409ff007988 */ /* 0x0001e20008000809 */
[----:B------:R-:W-:Y:S01]  /*0700*/  UIADD3 UR7, UPT, UPT, UR7, 0x40, URZ ;  /* 0x0000004007077890 */ /* 0x000fe2000fffe0ff */
[----:B------:R-:W-:Y:S11]  /*0710*/  BRA.U !UP1, `(.L_x_20) ;  /* 0xfffffff909cc7547 */ /* 0x000ff6000b83ffff */
.L_x_19:
[----:B------:R-:W-:-:S04]  /*0720*/  UIADD3 UR9, UPT, UPT, -UR8, URZ, URZ ;  /* 0x000000ff08097290 */ /* 0x000fc8000fffe1ff */
[----:B------:R-:W-:-:S09]  /*0730*/  UISETP.GT.AND UP1, UPT, UR9, 0x4, UPT ;  /* 0x000000040900788c */ /* 0x000fd2000bf24270 */
[----:B------:R-:W-:Y:S05]  /*0740*/  BRA.U !UP1, `(.L_x_21) ;  /* 0x0000000109a07547 */ /* 0x000fea000b800000 */
[----:B0-----:R-:W-:-:S04]  /*0750*/  IMAD.WIDE R14, R17, 0x4, R4 ;  /* 0x00000004110e7825 */ /* 0x001fc800078e0204 */
[C---:B------:R-:W-:Y:S01]  /*0760*/  IMAD.WIDE R20, R17.reuse, 0x4, R2 ;  /* 0x0000000411147825 */ /* 0x040fe200078e0202 */
[----:B------:R-:W2:Y:S03]  /*0770*/  LDG.E R28, desc[UR16][R14.64+-0x8] ;  /* 0xfffff8100e1c7981 */ /* 0x000ea6000c1e1900 */
[----:B------:R-:W-:Y:S01]  /*0780*/  VIADD R9, R17, 0x4 ;  /* 0x0000000411097836 */ /* 0x000fe20000000000 */
[----:B------:R-:W3:Y:S03]  /*0790*/  LDG.E R10, desc[UR16][R20.64+-0x8] ;  /* 0xfffff810140a7981 */ /* 0x000ee6000c1e1900 */
[C---:B------:R-:W-:Y:S01]  /*07a0*/  IMAD.WIDE R6, R9.reuse, 0x4, R4 ;  /* 0x0000000409067825 */ /* 0x040fe200078e0204 */
[----:B------:R-:W3:Y:S03]  /*07b0*/  LDG.E R11, desc[UR16][R20.64+-0x4] ;  /* 0xfffffc10140b7981 */ /* 0x000ee6000c1e1900 */
[----:B------:R-:W-:Y:S01]  /*07c0*/  IMAD.WIDE R8, R9, 0x4, R2 ;  /* 0x0000000409087825 */ /* 0x000fe200078e0202 */
[----:B------:R-:W4:Y:S04]  /*07d0*/  LDG.E R18, desc[UR16][R14.64+-0x4] ;  /* 0xfffffc100e127981 */ /* 0x000f28000c1e1900 */
[----:B------:R-:W5:Y:S04]  /*07e0*/  LDG.E R16, desc[UR16][R20.64] ;  /* 0x0000001014107981 */ /* 0x000f68000c1e1900 */
        /* <DEDUP_REMOVED lines=10> */
[----:B------:R-:W5:Y:S01]  /*0890*/  LDG.E R20, desc[UR16][R6.64+0x4] ;  /* 0x0000041006147981 */ /* 0x000f62000c1e1900 */
[----:B------:R-:W-:Y:S01]  /*08a0*/  ULEA UR9, UR18, UR7, 0x2 ;  /* 0x0000000712097291 */ /* 0x000fe2000f8e10ff */
[----:B------:R-:W-:Y:S01]  /*08b0*/  IADD3 R17, PT, PT, R17, 0x8, RZ ;  /* 0x0000000811117810 */ /* 0x000fe20007ffe0ff */
[----:B------:R-:W-:-:S02]  /*08c0*/  UIADD3 UR8, UPT, UPT, UR8, 0x8, URZ ;  /* 0x0000000808087890 */ /* 0x000fc4000fffe0ff */
[----:B------:R-:W-:-:S05]  /*08d0*/  UPLOP3.LUT UP0, UPT, UPT, UPT, UPT, 0x40, 0x4 ;  /* 0x000000000004789c */ /* 0x000fca0003f0e870 */
[----:B--2---:R1:W-:Y:S04]  /*08e0*/  STS [UR9+-0x8], R28 ;  /* 0xfffff81cff007988 */ /* 0x0043e80008000809 */
[----:B---3--:R1:W-:Y:S04]  /*08f0*/  STS.64 [UR7+-0x8], R10 ;  /* 0xfffff80aff007988 */ /* 0x0083e80008000a07 */
[----:B----4-:R1:W-:Y:S04]  /*0900*/  STS [UR9+-0x4], R18 ;  /* 0xfffffc12ff007988 */ /* 0x0103e80008000809 */
[----:B-----5:R1:W-:Y:S04]  /*0910*/  STS [UR7], R16 ;  /* 0x00000010ff007988 */ /* 0x0203e80008000807 */
[----:B------:R1:W-:Y:S04]  /*0920*/  STS [UR9], R19 ;  /* 0x00000013ff007988 */ /* 0x0003e80008000809 */
[----:B------:R1:W-:Y:S04]  /*0930*/  STS [UR7+0x4], R22 ;  /* 0x00000416ff007988 */ /* 0x0003e80008000807 */
        /* <DEDUP_REMOVED lines=8> */
[----:B------:R-:W-:-:S12]  /*09c0*/  UIADD3 UR7, UPT, UPT, UR7, 0x20, URZ ;  /* 0x0000002007077890 */ /* 0x000fd8000fffe0ff */
.L_x_21:
[----:B------:R-:W-:-:S09]  /*09d0*/  UISETP.NE.OR UP0, UPT, UR8, URZ, UP0 ;  /* 0x000000ff0800728c */ /* 0x000fd20008705670 */
[----:B------:R-:W-:Y:S05]  /*09e0*/  BRA.U !UP0, `(.L_x_17) ;  /* 0x00000001085c7547 */ /* 0x000fea000b800000 */
.L_x_18:
[----:B0-----:R-:W-:-:S04]  /*09f0*/  IMAD.WIDE R8, R17, 0x4, R4 ;  /* 0x0000000411087825 */ /* 0x001fc800078e0204 */
[C---:B------:R-:W-:Y:S01]  /*0a00*/  IMAD.WIDE R6, R17.reuse, 0x4, R2 ;  /* 0x0000000411067825 */ /* 0x040fe200078e0202 */
[----:B-12---:R-:W2:Y:S04]  /*0a10*/  LDG.E R12, desc[UR16][R8.64+-0x8] ;  /* 0xfffff810080c7981 */ /* 0x006ea8000c1e1900 */
[----:B------:R-:W3:Y:S04]  /*0a20*/  LDG.E R10, desc[UR16][R6.64+-0x8] ;  /* 0xfffff810060a7981 */ /* 0x000ee8000c1e1900 */
[----:B------:R-:W3:Y:S04]  /*0a30*/  LDG.E R11, desc[UR16][R6.64+-0x4] ;  /* 0xfffffc10060b7981 */ /* 0x000ee8000c1e1900 */
[----:B------:R-:W4:Y:S04]  /*0a40*/  LDG.E R13, desc[UR16][R8.64+-0x4] ;  /* 0xfffffc10080d7981 */ /* 0x000f28000c1e1900 */
[----:B------:R-:W5:Y:S04]  /*0a50*/  LDG.E R14, desc[UR16][R6.64] ;  /* 0x00000010060e7981 */ /* 0x000f68000c1e1900 */
[----:B------:R-:W5:Y:S04]  /*0a60*/  LDG.E R15, desc[UR16][R8.64] ;  /* 0x00000010080f7981 */ /* 0x000f68000c1e1900 */
[----:B------:R-:W5:Y:S04]  /*0a70*/  LDG.E R16, desc[UR16][R6.64+0x4] ;  /* 0x0000041006107981 */ /* 0x000f68000c1e1900 */
[----:B------:R-:W5:Y:S01]  /*0a80*/  LDG.E R18, desc[UR16][R8.64+0x4] ;  /* 0x0000041008127981 */ /* 0x000f62000c1e1900 */
[----:B------:R-:W-:Y:S01]  /*0a90*/  ULEA UR9, UR18, UR7, 0x2 ;  /* 0x0000000712097291 */ /* 0x000fe2000f8e10ff */
[----:B------:R-:W-:Y:S01]  /*0aa0*/  IADD3 R17, PT, PT, R17, 0x4, RZ ;  /* 0x0000000411117810 */ /* 0x000fe20007ffe0ff */
[----:B------:R-:W-:-:S04]  /*0ab0*/  UIADD3 UR8, UPT, UPT, UR8, 0x4, URZ ;  /* 0x0000000408087890 */ /* 0x000fc8000fffe0ff */
[----:B------:R-:W-:-:S03]  /*0ac0*/  UISETP.NE.AND UP0, UPT, UR8, URZ, UPT ;  /* 0x000000ff0800728c */ /* 0x000fc6000bf05270 */
[----:B--2---:R2:W-:Y:S04]  /*0ad0*/  STS [UR9+-0x8], R12 ;  /* 0xfffff80cff007988 */ /* 0x0045e80008000809 */
[----:B---3--:R2:W-:Y:S04]  /*0ae0*/  STS.64 [UR7+-0x8], R10 ;  /* 0xfffff80aff007988 */ /* 0x0085e80008000a07 */
[----:B----4-:R2:W-:Y:S04]  /*0af0*/  STS [UR9+-0x4], R13 ;  /* 0xfffffc0dff007988 */ /* 0x0105e80008000809 */
[----:B-----5:R2:W-:Y:S04]  /*0b00*/  STS [UR7], R14 ;  /* 0x0000000eff007988 */ /* 0x0205e80008000807 */
[----:B------:R2:W-:Y:S04]  /*0b10*/  STS [UR9], R15 ;  /* 0x0000000fff007988 */ /* 0x0005e80008000809 */
[----:B------:R2:W-:Y:S01]  /*0b20*/  STS [UR7+0x4], R16 ;  /* 0x00000410ff007988 */ /* 0x0005e20008000807 */
[----:B------:R-:W-:-:S03]  /*0b30*/  UIADD3 UR7, UPT, UPT, UR7, 0x10, URZ ;  /* 0x0000001007077890 */ /* 0x000fc6000fffe0ff */
[----:B------:R2:W-:Y:S01]  /*0b40*/  STS [UR9+0x4], R18 ;  /* 0x00000412ff007988 */ /* 0x0005e20008000809 */
[----:B------:R-:W-:Y:S08]  /*0b50*/  BRA.U UP0, `(.L_x_18) ;  /* 0xfffffffd00a47547 */ /* 0x000ff0000b83ffff */
.L_x_17:
[----:B------:R-:W-:-:S09]  /*0b60*/  UISETP.NE.AND UP0, UPT, UR6, URZ, UPT ;  /* 0x000000ff0600728c */ /* 0x000fd2000bf05270 */
[----:B------:R-:W-:Y:S05]  /*0b70*/  BRA.U !UP0, `(.L_x_16) ;  /* 0x0000000108547547 */ /* 0x000fea000b800000 */
[----:B------:R-:W3:Y:S01]  /*0b80*/  S2UR UR8, SR_CgaCtaId ;  /* 0x00000000000879c3 */ /* 0x000ee20000008800 */
[----:B------:R-:W-:Y:S01]  /*0b90*/  UMOV UR7, 0x400 ;  /* 0x0000040000077882 */ /* 0x000fe20000000000 */
[----:B------:R-:W-:-:S06]  /*0ba0*/  UIADD3 UR6, UPT, UPT, -UR6, URZ, URZ ;  /* 0x000000ff06067290 */ /* 0x000fcc000fffe1ff */
[----:B0-----:R-:W0:Y:S08]  /*0bb0*/  LDC.64 R8, c[0x0][0x380] ;  /* 0x0000e000ff087b82 */ /* 0x001e300000000a00 */
[----:B------:R-:W4:Y:S01]  /*0bc0*/  LDC.64 R6, c[0x0][0x388] ;  /* 0x0000e200ff067b82 */ /* 0x000f220000000a00 */
[----:B---3--:R-:W-:Y:S02]  /*0bd0*/  ULEA UR7, UR8, UR7, 0x18 ;  /* 0x0000000708077291 */ /* 0x008fe4000f8ec0ff */
[----:B------:R-:W-:-:S02]  /*0be0*/  UIADD3 UR8, UPT, UPT, UR5, UR4, URZ ;  /* 0x0000000405087290 */ /* 0x000fc4000fffe0ff */
[----:B------:R-:W-:-:S04]  /*0bf0*/  ULEA UR4, UR4, UR7, 0x2 ;  /* 0x0000000704047291 */ /* 0x000fc8000f8e10ff */
[----:B-12---:R-:W-:-:S08]  /*0c00*/  MOV R11, UR8 ;  /* 0x00000008000b7c02 */ /* 0x006fd00008000f00 */
.L_x_22:
[----:B0-----:R-:W-:-:S04]  /*0c10*/  IMAD.WIDE R4, R11, 0x4, R8 ;  /* 0x000000040b047825 */ /* 0x001fc800078e0208 */
[C---:B----4-:R-:W-:Y:S02]  /*0c20*/  IMAD.WIDE R2, R11.reuse, 0x4, R6 ;  /* 0x000000040b027825 */ /* 0x050fe400078e0206 */
[----:B------:R-:W2:Y:S04]  /*0c30*/  LDG.E R4, desc[UR16][R4.64] ;  /* 0x0000001004047981 */ /* 0x000ea8000c1e1900 */
[----:B------:R-:W3:Y:S01]  /*0c40*/  LDG.E R2, desc[UR16][R2.64] ;  /* 0x0000001002027981 */ /* 0x000ee2000c1e1900 */
[----:B------:R-:W-:Y:S01]  /*0c50*/  ULEA UR7, UR18, UR4, 0x2 ;  /* 0x0000000412077291 */ /* 0x000fe2000f8e10ff */
[----:B------:R-:W-:Y:S01]  /*0c60*/  IADD3 R11, PT, PT, R11, 0x1, RZ ;  /* 0x000000010b0b7810 */ /* 0x000fe20007ffe0ff */
[----:B------:R-:W-:-:S04]  /*0c70*/  UIADD3 UR6, UPT, UPT, UR6, 0x1, URZ ;  /* 0x0000000106067890 */ /* 0x000fc8000fffe0ff */
[----:B------:R-:W-:Y:S01]  /*0c80*/  UISETP.NE.AND UP0, UPT, UR6, URZ, UPT ;  /* 0x000000ff0600728c */ /* 0x000fe2000bf05270 */
[----:B--2---:R0:W-:Y:S01]  /*0c90*/  STS [UR4], R4 ;  /* 0x00000004ff007988 */ /* 0x0041e20008000804 */
[----:B------:R-:W-:-:S03]  /*0ca0*/  UIADD3 UR4, UPT, UPT, UR4, 0x4, URZ ;  /* 0x0000000404047890 */ /* 0x000fc6000fffe0ff */
[----:B---3--:R0:W-:Y:S04]  /*0cb0*/  STS [UR7], R2 ;  /* 0x00000002ff007988 */ /* 0x0081e80008000807 */
[----:B------:R-:W-:Y:S05]  /*0cc0*/  BRA.U UP0, `(.L_x_22) ;  /* 0xfffffffd00d07547 */ /* 0x000fea000b83ffff */
.L_x_16:
[----:B------:R-:W-:Y:S05]  /*0cd0*/  BSYNC.RECONVERGENT B0 ;  /* 0x0000000000007941 */ /* 0x000fea0003800200 */
.L_x_15:
[----:B0-----:R-:W0:Y:S01]  /*0ce0*/  LDC.64 R8, c[0x0][0x390] ;  /* 0x0000e400ff087b82 */ /* 0x001e220000000a00 */
[----:B------:R-:W-:-:S04]  /*0cf0*/  VIADD R3, R0, UR5 ;  /* 0x0000000500037c36 */ /* 0x000fc80008000000 */
[----:B0-----:R-:W-:-:S03]  /*0d00*/  IMAD.WIDE R8, R3, 0x4, R8 ;  /* 0x0000000403087825 */ /* 0x001fc600078e0208 */
[----:B------:R-:W-:Y:S06]  /*0d10*/  BAR.SYNC.DEFER_BLOCKING 0x0 ;  /* 0x0000000000007b1d */ /* 0x000fec0000010000 */
[----:B-12---:R0:W5:Y:S01]  /*0d20*/  LDG.E R11, desc[UR16][R8.64] ;  /* 0x00000010080b7981 */ /* 0x006162000c1e1900 */
[----:B------:R-:W-:Y:S01]  /*0d30*/  UISETP.GE.U32.AND UP0, UPT, UR18, 0x4, UPT ;  /* 0x000000041200788c */ /* 0x000fe2000bf06070 */
[----:B------:R-:W-:Y:S01]  /*0d40*/  IADD3 R10, PT, PT, R3, 0x2, RZ ;  /* 0x00000002030a7810 */ /* 0x000fe20007ffe0ff */
[----:B------:R-:W-:Y:S01]  /*0d50*/  ULOP3.LUT UR8, UR18, 0x3, URZ, 0xc0, !UPT ;  /* 0x0000000312087892 */ /* 0x000fe2000f8ec0ff */
[----:B------:R-:W-:Y:S01]  /*0d60*/  I2FP.F32.S32 R2, R3 ;  /* 0x0000000300027245 */ /* 0x000fe20000201400 */
[----:B------:R-:W-:Y:S01]  /*0d70*/  UMOV UR4, URZ ;  /* 0x000000ff00047c82 */ /* 0x000fe20008000000 */
[----:B------:R-:W-:-:S04]  /*0d80*/  I2FP.F32.S32 R10, R10 ;  /* 0x0000000a000a7245 */ /* 0x000fc80000201400 */
[----:B0-----:R-:W-:Y:S05]  /*0d90*/  BRA.U !UP0, `(.L_x_23) ;  /* 0x0000000508707547 */ /* 0x001fea000b800000 */
[----:B------:R-:W0:Y:S01]  /*0da0*/  S2UR UR7, SR_CgaCtaId ;  /* 0x00000000000779c3 */ /* 0x000e220000008800 */
[----:B------:R-:W-:Y:S01]  /*0db0*/  ULOP3.LUT UR5, UR18, 0xfffffffc, URZ, 0xc0, !UPT ;  /* 0xfffffffc12057892 */ /* 0x000fe2000f8ec0ff */
[----:B------:R-:W-:Y:S01]  /*0dc0*/  UMOV UR6, 0x400 ;  /* 0x0000040000067882 */ /* 0x000fe20000000000 */
[----:B------:R-:W-:Y:S02]  /*0dd0*/  ULOP3.LUT UR4, UR18, 0x7fc, URZ, 0xc0, !UPT ;  /* 0x000007fc12047892 */ /* 0x000fe4000f8ec0ff */
[----:B------:R-:W-:Y:S02]  /*0de0*/  UIADD3 UR5, UPT, UPT, -UR5, URZ, URZ ;  /* 0x000000ff05057290 */ /* 0x000fe4000fffe1ff */
[----:B0-----:R-:W-:-:S12]  /*0df0*/  ULEA UR6, UR7, UR6, 0x18 ;  /* 0x0000000607067291 */ /* 0x001fd8000f8ec0ff */
.L_x_32:
[----:B------:R-:W-:Y:S02]  /*0e00*/  ULEA UR7, UR18, UR6, 0x2 ;  /* 0x0000000612077291 */ /* 0x000fe4000f8e10ff */
[----:B------:R-:W-:Y:S01]  /*0e10*/  LDS.128 R4, [UR6] ;  /* 0x00000006ff047984 */ /* 0x000fe20008000c00 */
[----:B------:R-:W-:Y:S01]  /*0e20*/  UIADD3 UR5, UPT, UPT, UR5, 0x4, URZ ;  /* 0x0000000405057890 */ /* 0x000fe2000fffe0ff */
[----:B------:R-:W-:Y:S03]  /*0e30*/  BSSY.RECONVERGENT B0, `(.L_x_24) ;  /* 0x0000013000007945 */ /* 0x000fe60003800200 */
[----:B------:R-:W-:Y:S02]  /*0e40*/  UISETP.NE.AND UP0, UPT, UR5, URZ, UPT ;  /* 0x000000ff0500728c */ /* 0x000fe4000bf05270 */
[----:B------:R-:W0:Y:S02]  /*0e50*/  LDS R3, [UR7] ;  /* 0x00000007ff037984 */ /* 0x000e240008000800 */
[----:B0-----:R-:W-:-:S05]  /*0e60*/  FMNMX R13, R3, R4, !PT ;  /* 0x00000004030d7209 */ /* 0x001fca0007800000 */
[----:B------:R-:W-:Y:S01]  /*0e70*/  FMUL R17, R10, R13 ;  /* 0x0000000d0a117220 */ /* 0x000fe20000400000 */
[----:B------:R-:W-:-:S03]  /*0e80*/  FMUL R13, R4, R4 ;  /* 0x00000004040d7220 */ /* 0x000fc60000400000 */
[----:B------:R-:W0:Y:S01]  /*0e90*/  MUFU.RCP R12, R17 ;  /* 0x00000011000c7308 */ /* 0x000e220000001000 */
[----:B------:R-:W-:-:S07]  /*0ea0*/  FFMA R0, R2, R3, -R13 ;  /* 0x0000000302007223 */ /* 0x000fce000000080d */
[----:B------:R-:W1:Y:S01]  /*0eb0*/  FCHK P0, R0, R17 ;  /* 0x0000001100007302 */ /* 0x000e620000000000 */
[----:B0-----:R-:W-:-:S04]  /*0ec0*/  FFMA R15, -R17, R12, 1 ;  /* 0x3f800000110f7423 */ /* 0x001fc8000000010c */
[----:B------:R-:W-:-:S04]  /*0ed0*/  FFMA R15, R12, R15, R12 ;  /* 0x0000000f0c0f7223 */ /* 0x000fc8000000000c */
[----:B------:R-:W-:-:S04]  /*0ee0*/  FFMA R4, R0, R15, RZ ;  /* 0x0000000f00047223 */ /* 0x000fc800000000ff */
[----:B------:R-:W-:-:S04]  /*0ef0*/  FFMA R3, -R17, R4, R0 ;  /* 0x0000000411037223 */ /* 0x000fc80000000100 */
[----:B------:R-:W-:Y:S01]  /*0f00*/  FFMA R4, R15, R3, R4 ;  /* 0x000000030f047223 */ /* 0x000fe20000000004 */
[----:B-1----:R-:W-:Y:S06]  /*0f10*/  @!P0 BRA `(.L_x_25) ;  /* 0x0000000000108947 */ /* 0x002fec0003800000 */
[----:B------:R-:W-:Y:S02]  /*0f20*/  MOV R3, R17 ;  /* 0x0000001100037202 */ /* 0x000fe40000000f00 */
[----:B------:R-:W-:-:S07]  /*0f30*/  MOV R4, 0xf50 ;  /* 0x00000f5000047802 */ /* 0x000fce0000000f00 */
[----:B-----5:R-:W-:Y:S05]  /*0f40*/  CALL.REL.NOINC `($__internal_1_$__cuda_sm3x_div_rn_noftz_f32_slowpath) ;  /* 0x0000000800587944 */ /* 0x020fea0003c00000 */
[----:B------:R-:W-:-:S07]  /*0f50*/  MOV R4, R0 ;  /* 0x0000000000047202 */ /* 0x000fce0000000f00 */
.L_x_25:
[----:B------:R-:W-:Y:S05]  /*0f60*/  BSYNC.RECONVERGENT B0 ;  /* 0x0000000000007941 */ /* 0x000fea0003800200 */
.L_x_24:
[----:B------:R-:W0:Y:S01]  /*0f70*/  LDS R0, [UR7+0x4] ;  /* 0x00000407ff007984 */ /* 0x000e220008000800 */
[----:B------:R-:W-:Y:S01]  /*0f80*/  BSSY.RECONVERGENT B0, `(.L_x_26) ;  /* 0x0000012000007945 */ /* 0x000fe20003800200 */
[----:B-----5:R-:W-:Y:S01]  /*0f90*/  FADD R11, |R4|, R11 ;  /* 0x0000000b040b7221 */ /* 0x020fe20000000200 */
[C---:B0-----:R-:W-:Y:S01]  /*0fa0*/  FMNMX R3, R5.reuse, R0, !PT ;  /* 0x0000000005037209 */ /* 0x041fe20007800000 */
[----:B------:R-:W-:-:S04]  /*0fb0*/  FMUL R5, R5, R5 ;  /* 0x0000000505057220 */ /* 0x000fc80000400000 */
[----:B------:R-:W-:Y:S01]  /*0fc0*/  FMUL R13, R10, R3 ;  /* 0x000000030a0d7220 */ /* 0x000fe20000400000 */
[----:B------:R-:W-:-:S03]  /*0fd0*/  FFMA R0, R2, R0, -R5 ;  /* 0x0000000002007223 */ /* 0x000fc60000000805 */
[----:B------:R-:W0:Y:S08]  /*0fe0*/  MUFU.RCP R3, R13 ;  /* 0x0000000d00037308 */ /* 0x000e300000001000 */
        /* <DEDUP_REMOVED lines=9> */
[----:B------:R-:W-:Y:S05]  /*1080*/  CALL.REL.NOINC `($__internal_1_$__cuda_sm3x_div_rn_noftz_f32_slowpath) ;  /* 0x0000000800087944 */ /* 0x000fea0003c00000 */
[----:B------:R-:W-:-:S07]  /*1090*/  IMAD.MOV.U32 R12, RZ, RZ, R0 ;  /* 0x000000ffff0c7224 */ /* 0x000fce00078e0000 */
.L_x_27:
[----:B------:R-:W-:Y:S05]  /*10a0*/  BSYNC.RECONVERGENT B0 ;  /* 0x0000000000007941 */ /* 0x000fea0003800200 */
.L_x_26:
[----:B------:R-:W0:Y:S01]  /*10b0*/  LDS R3, [UR7+0x8] ;  /* 0x00000807ff037984 */ /* 0x000e220008000800 */
[----:B------:R-:W-:Y:S01]  /*10c0*/  BSSY.RECONVERGENT B0, `(.L_x_28) ;  /* 0x0000012000007945 */ /* 0x000fe20003800200 */
[----:B------:R-:W-:Y:S01]  /*10d0*/  FADD R11, R11, |R12| ;  /* 0x4000000c0b0b7221 */ /* 0x000fe20000000000 */
        /* <DEDUP_REMOVED lines=15> */
[----:B------:R-:W-:-:S07]  /*11d0*/  MOV R4, R0 ;  /* 0x0000000000047202 */ /* 0x000fce0000000f00 */
.L_x_29:
[----:B------:R-:W-:Y:S05]  /*11e0*/  BSYNC.RECONVERGENT B0 ;  /* 0x0000000000007941 */ /* 0x000fea0003800200 */
.L_x_28:
[----:B------:R-:W0:Y:S01]  /*11f0*/  LDS R0, [UR7+0xc] ;  /* 0x00000c07ff007984 */ /* 0x000e220008000800 */
[----:B------:R-:W-:Y:S01]  /*1200*/  BSSY.RECONVERGENT B0, `(.L_x_30) ;  /* 0x0000012000007945 */ /* 0x000fe20003800200 */
[----:B------:R-:W-:Y:S01]  /*1210*/  FADD R11, R11, |R4| ;  /* 0x400000040b0b7221 */ /* 0x000fe20000000000 */
        /* <DEDUP_REMOVED lines=16> */
.L_x_31:
[----:B------:R-:W-:Y:S05]  /*1320*/  BSYNC.RECONVERGENT B0 ;  /* 0x0000000000007941 */ /* 0x000fea0003800200 */
.L_x_30:
[----:B------:R-:W-:Y:S01]  /*1330*/  FADD R11, R11, |R6| ;  /* 0x400000060b0b7221 */ /* 0x000fe20000000000 */
[----:B------:R-:W-:Y:S01]  /*1340*/  UIADD3 UR6, UPT, UPT, UR6, 0x10, URZ ;  /* 0x0000001006067890 */ /* 0x000fe2000fffe0ff */
[----:B------:R-:W-:Y:S11]  /*1350*/  BRA.U UP0, `(.L_x_32) ;  /* 0xfffffff900a87547 */ /* 0x000ff6000b83ffff */
.L_x_23:
[----:B------:R-:W-:-:S09]  /*1360*/  UISETP.NE.AND UP0, UPT, UR8, URZ, UPT ;  /* 0x000000ff0800728c */ /* 0x000fd2000bf05270 */
[----:B------:R-:W-:Y:S05]  /*1370*/  BRA.U !UP0, `(.L_x_33) ;  /* 0x0000000508447547 */ /* 0x000fea000b800000 */
[----:B------:R-:W-:-:S09]  /*1380*/  UISETP.NE.AND UP0, UPT, UR8, 0x1, UPT ;  /* 0x000000010800788c */ /* 0x000fd2000bf05270 */
[----:B------:R-:W-:Y:S05]  /*1390*/  BRA.U !UP0, `(.L_x_34) ;  /* 0x0000000108c47547 */ /* 0x000fea000b800000 */
[----:B------:R-:W0:Y:S01]  /*13a0*/  S2UR UR7, SR_CgaCtaId ;  /* 0x00000000000779c3 */ /* 0x000e220000008800 */
[----:B------:R-:W-:Y:S01]  /*13b0*/  UMOV UR6, 0x400 ;  /* 0x0000040000067882 */ /* 0x000fe20000000000 */
[----:B------:R-:W-:Y:S01]  /*13c0*/  UIADD3 UR5, UPT, UPT, UR4, UR18, URZ ;  /* 0x0000001204057290 */ /* 0x000fe2000fffe0ff */
[----:B------:R-:W-:Y:S01]  /*13d0*/  BSSY.RECONVERGENT B0, `(.L_x_35) ;  /* 0x0000016000007945 */ /* 0x000fe20003800200 */
[----:B0-----:R-:W-:-:S04]  /*13e0*/  ULEA UR6, UR7, UR6, 0x18 ;  /* 0x0000000607067291 */ /* 0x001fc8000f8ec0ff */
[----:B------:R-:W-:Y:S02]  /*13f0*/  ULEA UR5, UR5, UR6, 0x2 ;  /* 0x0000000605057291 */ /* 0x000fe4000f8e10ff */
[----:B------:R-:W-:-:S07]  /*1400*/  ULEA UR6, UR4, UR6, 0x2 ;  /* 0x0000000604067291 */ /* 0x000fce000f8e10ff */
[----:B------:R-:W-:Y:S04]  /*1410*/  LDS R3, [UR5] ;  /* 0x00000005ff037984 */ /* 0x000fe80008000800 */
        /* <DEDUP_REMOVED lines=13> */
[----:B------:R-:W-:Y:S01]  /*14f0*/  IMAD.MOV.U32 R3, RZ, RZ, R13 ;  /* 0x000000ffff037224 */ /* 0x000fe200078e000d */
[----:B------:R-:W-:-:S07]  /*1500*/  MOV R4, 0x1520 ;  /* 0x0000152000047802 */ /* 0x000fce0000000f00 */
[----:B-----5:R-:W-:Y:S05]  /*1510*/  CALL.REL.NOINC `($__internal_1_$__cuda_sm3x_div_rn_noftz_f32_slowpath) ;  /* 0x0000000000e47944 */ /* 0x020fea0003c00000 */
[----:B------:R-:W-:-:S07]  /*1520*/  MOV R4, R0 ;  /* 0x0000000000047202 */ /* 0x000fce0000000f00 */
.L_x_36:
[----:B------:R-:W-:Y:S05]  /*1530*/  BSYNC.RECONVERGENT B0 ;  /* 0x0000000000007941 */ /* 0x000fea0003800200 */
.L_x_35:
[----:B------:R-:W-:Y:S01]  /*1540*/  LDS R3, [UR5+0x4] ;  /* 0x00000405ff037984 */ /* 0x000fe20008000800 */
[----:B------:R-:W-:Y:S01]  /*1550*/  BSSY.RECONVERGENT B0, `(.L_x_37) ;  /* 0x0000013000007945 */ /* 0x000fe20003800200 */
[----:B-----5:R-:W-:Y:S02]  /*1560*/  FADD R11, R11, |R4| ;  /* 0x400000040b0b7221 */ /* 0x020fe40000000000 */
[----:B------:R-:W0:Y:S02]  /*1570*/  LDS R0, [UR6+0x4] ;  /* 0x00000406ff007984 */ /* 0x000e240008000800 */
        /* <DEDUP_REMOVED lines=16> */
.L_x_38:
[----:B------:R-:W-:Y:S05]  /*1680*/  BSYNC.RECONVERGENT B0 ;  /* 0x0000000000007941 */ /* 0x000fea0003800200 */
.L_x_37:
[----:B------:R-:W-:Y:S01]  /*1690*/  FADD R11, R11, |R6| ;  /* 0x400000060b0b7221 */ /* 0x000fe20000000000 */
[----:B------:R-:W-:-:S12]  /*16a0*/  UIADD3 UR4, UPT, UPT, UR4, 0x2, URZ ;  /* 0x0000000204047890 */ /* 0x000fd8000fffe0ff */
.L_x_34:
[----:B------:R-:W-:-:S04]  /*16b0*/  ULOP3.LUT UR5, UR18, 0x1, URZ, 0xc0, !UPT ;  /* 0x0000000112057892 */ /* 0x000fc8000f8ec0ff */
[----:B------:R-:W-:-:S09]  /*16c0*/  UISETP.NE.U32.AND UP0, UPT, UR5, 0x1, UPT ;  /* 0x000000010500788c */ /* 0x000fd2000bf05070 */
[----:B------:R-:W-:Y:S05]  /*16d0*/  BRA.U UP0, `(.L_x_33) ;  /* 0x00000001006c7547 */ /* 0x000fea000b800000 */
        /* <DEDUP_REMOVED lines=24> */
[----:B------:R-:W-:-:S07]  /*1860*/  IMAD.MOV.U32 R2, RZ, RZ, R0 ;  /* 0x000000ffff027224 */ /* 0x000fce00078e0000 */
.L_x_40:
[----:B------:R-:W-:Y:S05]  /*1870*/  BSYNC.RECONVERGENT B0 ;  /* 0x0000000000007941 */ /* 0x000fea0003800200 */
.L_x_39:
[----:B-----5:R-:W-:-:S07]  /*1880*/  FADD R11, R11, |R2| ;  /* 0x400000020b0b7221 */ /* 0x020fce0000000000 */
.L_x_33:
[----:B-----5:R-:W-:Y:S01]  /*1890*/  STG.E desc[UR16][R8.64], R11 ;  /* 0x0000000b08007986 */ /* 0x020fe2000c101910 */
[----:B------:R-:W-:Y:S05]  /*18a0*/  EXIT ;  /* 0x000000000000794d */ /* 0x000fea0003800000 */
        .weak           $__internal_1_$__cuda_sm3x_div_rn_noftz_f32_slowpath
        .type           $__internal_1_$__cuda_sm3x_div_rn_noftz_f32_slowpath,@function
        .size           $__internal_1_$__cuda_sm3x_div_rn_noftz_f32_slowpath,(.L_x_79 - $__internal_1_$__cuda_sm3x_div_rn_noftz_f32_slowpath)
$__internal_1_$__cuda_sm3x_div_rn_noftz_f32_slowpath:
[----:B------:R-:W-:Y:S01]  /*18b0*/  SHF.R.U32.HI R12, RZ, 0x17, R3 ;  /* 0x00000017ff0c7819 */ /* 0x000fe20000011603 */
[----:B------:R-:W-:Y:S01]  /*18c0*/  BSSY.RECONVERGENT B1, `(.L_x_41) ;  /* 0x0000062000017945 */ /* 0x000fe20003800200 */
[----:B------:R-:W-:Y:S02]  /*18d0*/  SHF.R.U32.HI R13, RZ, 0x17, R0 ;  /* 0x00000017ff0d7819 */ /* 0x000fe40000011600 */
[----:B------:R-:W-:Y:S02]  /*18e0*/  LOP3.LUT R12, R12, 0xff, RZ, 0xc0, !PT ;  /* 0x000000ff0c0c7812 */ /* 0x000fe400078ec0ff */
[----:B------:R-:W-:Y:S02]  /*18f0*/  LOP3.LUT R15, R13, 0xff, RZ, 0xc0, !PT ;  /* 0x000000ff0d0f7812 */ /* 0x000fe400078ec0ff */
[----:B------:R-:W-:Y:S02]  /*1900*/  IADD3 R16, PT, PT, R12, -0x1, RZ ;  /* 0xffffffff0c107810 */ /* 0x000fe40007ffe0ff */
[----:B------:R-:W-:-:S02]  /*1910*/  IADD3 R14, PT, PT, R15, -0x1, RZ ;  /* 0xffffffff0f0e7810 */ /* 0x000fc40007ffe0ff */
[----:B------:R-:W-:-:S04]  /*1920*/  ISETP.GT.U32.AND P0, PT, R16, 0xfd, PT ;  /* 0x000000fd1000780c */ /* 0x000fc80003f04070 */
[----:B------:R-:W-:-:S13]  /*1930*/  ISETP.GT.U32.OR P0, PT, R14, 0xfd, P0 ;  /* 0x000000fd0e00780c */ /* 0x000fda0000704470 */
[----:B------:R-:W-:Y:S01]  /*1940*/  @!P0 MOV R13, RZ ;  /* 0x000000ff000d8202 */ /* 0x000fe20000000f00 */
        /* <DEDUP_REMOVED lines=19> */
[----:B------:R-:W-:Y:S01]  /*1a80*/  @P0 MOV R13, RZ ;  /* 0x000000ff000d0202 */ /* 0x000fe20000000f00 */
[----:B------:R-:W-:Y:S01]  /*1a90*/  @!P0 FFMA R0, R0, 1.84467440737095516160e+19, RZ ;  /* 0x5f80000000008823 */ /* 0x000fe200000000ff */
[----:B------:R-:W-:Y:S01]  /*1aa0*/  @!P0 MOV R13, 0xffffffc0 ;  /* 0xffffffc0000d8802 */ /* 0x000fe20000000f00 */
[----:B------:R-:W-:-:S04]  /*1ab0*/  @!P1 FFMA R3, R3, 1.84467440737095516160e+19, RZ ;  /* 0x5f80000003039823 */ /* 0x000fc800000000ff */
[----:B------:R-:W-:-:S07]  /*1ac0*/  @!P1 VIADD R13, R13, 0x40 ;  /* 0x000000400d0d9836 */ /* 0x000fce0000000000 */
.L_x_42:
[----:B------:R-:W-:Y:S01]  /*1ad0*/  LEA R14, R12, 0xc0800000, 0x17 ;  /* 0xc08000000c0e7811 */ /* 0x000fe200078eb8ff */
[----:B------:R-:W-:Y:S01]  /*1ae0*/  BSSY.RECONVERGENT B2, `(.L_x_47) ;  /* 0x0000036000027945 */ /* 0x000fe20003800200 */
[----:B------:R-:W-:Y:S02]  /*1af0*/  IADD3 R15, PT, PT, R15, -0x7f, RZ ;  /* 0xffffff810f0f7810 */ /* 0x000fe40007ffe0ff */
[----:B------:R-:W-:-:S03]  /*1b00*/  IADD3 R16, PT, PT, -R14, R3, RZ ;  /* 0x000000030e107210 */ /* 0x000fc60007ffe1ff */
[C---:B------:R-:W-:Y:S01]  /*1b10*/  IMAD R0, R15.reuse, -0x800000, R0 ;  /* 0xff8000000f007824 */ /* 0x040fe200078e0200 */
[----:B------:R0:W1:Y:S01]  /*1b20*/  MUFU.RCP R3, R16 ;  /* 0x0000001000037308 */ /* 0x0000620000001000 */
[----:B------:R-:W-:Y:S01]  /*1b30*/  FADD.FTZ R17, -R16, -RZ ;  /* 0x800000ff10117221 */ /* 0x000fe20000010100 */
[----:B0-----:R-:W-:-:S04]  /*1b40*/  IADD3 R16, PT, PT, R15, 0x7f, -R12 ;  /* 0x0000007f0f107810 */ /* 0x001fc80007ffe80c */
[----:B------:R-:W-:Y:S01]  /*1b50*/  IADD3 R13, PT, PT, R16, R13, RZ ;  /* 0x0000000d100d7210 */ /* 0x000fe20007ffe0ff */
[----:B-1----:R-:W-:-:S04]  /*1b60*/  FFMA R14, R3, R17, 1 ;  /* 0x3f800000030e7423 */ /* 0x002fc80000000011 */
[----:B------:R-:W-:-:S04]  /*1b70*/  FFMA R3, R3, R14, R3 ;  /* 0x0000000e03037223 */ /* 0x000fc80000000003 */
[----:B------:R-:W-:-:S04]  /*1b80*/  FFMA R14, R0, R3, RZ ;  /* 0x00000003000e7223 */ /* 0x000fc800000000ff */
[----:B------:R-:W-:-:S04]  /*1b90*/  FFMA R18, R17, R14, R0 ;  /* 0x0000000e11127223 */ /* 0x000fc80000000000 */
[----:B------:R-:W-:-:S04]  /*1ba0*/  FFMA R14, R3, R18, R14 ;  /* 0x00000012030e7223 */ /* 0x000fc8000000000e */
[----:B------:R-:W-:-:S04]  /*1bb0*/  FFMA R17, R17, R14, R0 ;  /* 0x0000000e11117223 */ /* 0x000fc80000000000 */
[----:B------:R-:W-:-:S05]  /*1bc0*/  FFMA R0, R3, R17, R14 ;  /* 0x0000001103007223 */ /* 0x000fca000000000e */
[----:B------:R-:W-:-:S04]  /*1bd0*/  SHF.R.U32.HI R12, RZ, 0x17, R0 ;  /* 0x00000017ff0c7819 */ /* 0x000fc80000011600 */
[----:B------:R-:W-:-:S04]  /*1be0*/  LOP3.LUT R12, R12, 0xff, RZ, 0xc0, !PT ;  /* 0x000000ff0c0c7812 */ /* 0x000fc800078ec0ff */
[----:B------:R-:W-:-:S04]  /*1bf0*/  IADD3 R15, PT, PT, R12, R13, RZ ;  /* 0x0000000d0c0f7210 */ /* 0x000fc80007ffe0ff */
[----:B------:R-:W-:-:S04]  /*1c00*/  IADD3 R12, PT, PT, R15, -0x1, RZ ;  /* 0xffffffff0f0c7810 */ /* 0x000fc80007ffe0ff */
        /* <DEDUP_REMOVED lines=9> */
[-CC-:B------:R-:W-:Y:S01]  /*1ca0*/  FFMA.RZ R12, R3, R17.reuse, R14.reuse ;  /* 0x00000011030c7223 */ /* 0x180fe2000000c00e */
[C---:B------:R-:W-:Y:S02]  /*1cb0*/  ISETP.NE.AND P2, PT, R15.reuse, RZ, PT ;  /* 0x000000ff0f00720c */ /* 0x040fe40003f45270 */
[----:B------:R-:W-:Y:S02]  /*1cc0*/  ISETP.NE.AND P1, PT, R15, RZ, PT ;  /* 0x000000ff0f00720c */ /* 0x000fe40003f25270 */
[----:B------:R-:W-:Y:S01]  /*1cd0*/  LOP3.LUT R13, R12, 0x7fffff, RZ, 0xc0, !PT ;  /* 0x007fffff0c0d7812 */ /* 0x000fe200078ec0ff */
[CCC-:B------:R-:W-:Y:S01]  /*1ce0*/  FFMA.RP R12, R3.reuse, R17.reuse, R14.reuse ;  /* 0x00000011030c7223 */ /* 0x1c0fe2000000800e */
[----:B------:R-:W-:Y:S01]  /*1cf0*/  FFMA.RM R3, R3, R17, R14 ;  /* 0x0000001103037223 */ /* 0x000fe2000000400e */
[----:B------:R-:W-:Y:S01]  /*1d00*/  VIADD R14, R15, 0x20 ;  /* 0x000000200f0e7836 */ /* 0x000fe20000000000 */
[----:B------:R-:W-:Y:S02]  /*1d10*/  LOP3.LUT R13, R13, 0x800000, RZ, 0xfc, !PT ;  /* 0x008000000d0d7812 */ /* 0x000fe400078efcff */
[----:B------:R-:W-:-:S02]  /*1d20*/  IADD3 R15, PT, PT, -R15, RZ, RZ ;  /* 0x000000ff0f0f7210 */ /* 0x000fc40007ffe1ff */
[----:B------:R-:W-:Y:S02]  /*1d30*/  SHF.L.U32 R14, R13, R14, RZ ;  /* 0x0000000e0d0e7219 */ /* 0x000fe400000006ff */
[----:B------:R-:W-:Y:S02]  /*1d40*/  FSETP.NEU.FTZ.AND P0, PT, R12, R3, PT ;  /* 0x000000030c00720b */ /* 0x000fe40003f1d000 */
[----:B------:R-:W-:Y:S02]  /*1d50*/  SEL R12, R15, RZ, P2 ;  /* 0x000000ff0f0c7207 */ /* 0x000fe40001000000 */
[----:B------:R-:W-:Y:S02]  /*1d60*/  ISETP.NE.AND P1, PT, R14, RZ, P1 ;  /* 0x000000ff0e00720c */ /* 0x000fe40000f25270 */
[----:B------:R-:W-:Y:S02]  /*1d70*/  SHF.R.U32.HI R12, RZ, R12, R13 ;  /* 0x0000000cff0c7219 */ /* 0x000fe4000001160d */
[----:B------:R-:W-:-:S02]  /*1d80*/  PLOP3.LUT P0, PT, P0, P1, PT, 0xf8, 0x8f ;  /* 0x00000000008f781c */ /* 0x000fc40000703f70 */
[----:B------:R-:W-:Y:S02]  /*1d90*/  SHF.R.U32.HI R14, RZ, 0x1, R12 ;  /* 0x00000001ff0e7819 */ /* 0x000fe4000001160c */
[----:B------:R-:W-:-:S04]  /*1da0*/  SEL R3, RZ, 0x1, !P0 ;  /* 0x00000001ff037807 */ /* 0x000fc80004000000 */
[----:B------:R-:W-:-:S04]  /*1db0*/  LOP3.LUT R3, R3, 0x1, R14, 0xf8, !PT ;  /* 0x0000000103037812 */ /* 0x000fc800078ef80e */
[----:B------:R-:W-:-:S04]  /*1dc0*/  LOP3.LUT R3, R3, R12, RZ, 0xc0, !PT ;  /* 0x0000000c03037212 */ /* 0x000fc800078ec0ff */
[----:B------:R-:W-:-:S04]  /*1dd0*/  IADD3 R3, PT, PT, R14, R3, RZ ;  /* 0x000000030e037210 */ /* 0x000fc80007ffe0ff */
[----:B------:R-:W-:Y:S01]  /*1de0*/  LOP3.LUT R0, R3, R0, RZ, 0xfc, !PT ;  /* 0x0000000003007212 */ /* 0x000fe200078efcff */
[----:B------:R-:W-:Y:S06]  /*1df0*/  BRA `(.L_x_50) ;  /* 0x0000000000107947 */ /* 0x000fec0003800000 */
.L_x_49:
[----:B------:R-:W-:-:S04]  /*1e00*/  LOP3.LUT R0, R0, 0x80000000, RZ, 0xc0, !PT ;  /* 0x8000000000007812 */ /* 0x000fc800078ec0ff */
[----:B------:R-:W-:Y:S01]  /*1e10*/  LOP3.LUT R0, R0, 0x7f800000, RZ, 0xfc, !PT ;  /* 0x7f80000000007812 */ /* 0x000fe200078efcff */
[----:B------:R-:W-:Y:S06]  /*1e20*/  BRA `(.L_x_50) ;  /* 0x0000000000047947 */ /* 0x000fec0003800000 */
.L_x_48:
[----:B------:R-:W-:-:S07]  /*1e30*/  LEA R0, R13, R0, 0x17 ;  /* 0x000000000d007211 */ /* 0x000fce00078eb8ff */
.L_x_50:
[----:B------:R-:W-:Y:S05]  /*1e40*/  BSYNC.RECONVERGENT B2 ;  /* 0x0000000000027941 */ /* 0x000fea0003800200 */
.L_x_47:
[----:B------:R-:W-:Y:S05]  /*1e50*/  BRA `(.L_x_51) ;  /* 0x0000000000207947 */ /* 0x000fea0003800000 */
.L_x_46:
[----:B------:R-:W-:-:S04]  /*1e60*/  LOP3.LUT R0, R3, 0x80000000, R0, 0x48, !PT ;  /* 0x8000000003007812 */ /* 0x000fc800078e4800 */
[----:B------:R-:W-:Y:S01]  /*1e70*/  LOP3.LUT R0, R0, 0x7f800000, RZ, 0xfc, !PT ;  /* 0x7f80000000007812 */ /* 0x000fe200078efcff */
[----:B------:R-:W-:Y:S06]  /*1e80*/  BRA `(.L_x_51) ;  /* 0x0000000000147947 */ /* 0x000fec0003800000 */
.L_x_45:
[----:B------:R-:W-:Y:S01]  /*1e90*/  LOP3.LUT R0, R3, 0x80000000, R0, 0x48, !PT ;  /* 0x8000000003007812 */ /* 0x000fe200078e4800 */
[----:B------:R-:W-:Y:S06]  /*1ea0*/  BRA `(.L_x_51) ;  /* 0x00000000000c7947 */ /* 0x000fec0003800000 */
.L_x_44:
[----:B------:R-:W0:Y:S01]  /*1eb0*/  MUFU.RSQ R0, -QNAN ;  /* 0xffc0000000007908 */ /* 0x000e220000001400 */
[----:B------:R-:W-:Y:S05]  /*1ec0*/  BRA `(.L_x_51) ;  /* 0x0000000000047947 */ /* 0x000fea0003800000 */
.L_x_43:
[----:B------:R-:W-:-:S07]  /*1ed0*/  FADD.FTZ R0, R0, R3 ;  /* 0x0000000300007221 */ /* 0x000fce0000010000 */
.L_x_51:
[----:B------:R-:W-:Y:S05]  /*1ee0*/  BSYNC.RECONVERGENT B1 ;  /* 0x0000000000017941 */ /* 0x000fea0003800200 */
.L_x_41:
[----:B------:R-:W-:Y:S01]  /*1ef0*/  HFMA2 R13, -RZ, RZ, 0, 0 ;  /* 0x00000000ff0d7431 */ /* 0x000fe200000001ff */
[----:B------:R-:W-:-:S04]  /*1f00*/  MOV R12, R4 ;  /* 0x00000004000c7202 */ /* 0x000fc80000000f00 */
[----:B0-----:R-:W-:Y:S05]  /*1f10*/  RET.REL.NODEC R12 `(_Z16C_GPU_shm_KernelPfS_S_i) ;  /* 0xffffffe00c387950 */ /* 0x001fea0003c3ffff */
.L_x_52:
        /* <DEDUP_REMOVED lines=14> */
.L_x_79:


//--------------------- .text._Z12C_GPU_KernelPfS_S_i --------------------------
	.section	.text._Z12C_GPU_KernelPfS_S_i,"ax",@progbits
	.align	128
        .global         _Z12C_GPU_KernelPfS_S_i
        .type           _Z12C_GPU_KernelPfS_S_i,@function
        .size           _Z12C_GPU_KernelPfS_S_i,(.L_x_80 - _Z12C_GPU_KernelPfS_S_i)
        .other          _Z12C_GPU_KernelPfS_S_i,@"STO_CUDA_ENTRY STV_DEFAULT"
_Z12C_GPU_KernelPfS_S_i:
.text._Z12C_GPU_KernelPfS_S_i:
[----:B------:R-:W-:Y:S08]  /*0000*/  LDC R1, c[0x0][0x37c] ;  /* 0x0000df00ff017b82 */ /* 0x000ff00000000800 */
[----:B------:R-:W0:Y:S08]  /*0010*/  S2UR UR4, SR_CTAID.X ;  /* 0x00000000000479c3 */ /* 0x000e300000002500 */
[----:B------:R-:W0:Y:S02]  /*0020*/  LDC R11, c[0x0][0x360] ;  /* 0x0000d800ff0b7b82 */ /* 0x000e240000000800 */
[----:B0-----:R-:W-:-:S04]  /*0030*/  IMAD R4, R11, UR4, RZ ;  /* 0x000000040b047c24 */ /* 0x001fc8000f8e02ff */
[----:B------:R-:W-:-:S05]  /*0040*/  IMAD.IADD R7, R4, 0x1, R11 ;  /* 0x0000000104077824 */ /* 0x000fca00078e020b */
[----:B------:R-:W-:-:S13]  /*0050*/  ISETP.GE.U32.AND P0, PT, R4, R7, PT ;  /* 0x000000070400720c */ /* 0x000fda0003f06070 */
[----:B------:R-:W-:Y:S05]  /*0060*/  @P0 EXIT ;  /* 0x000000000000094d */ /* 0x000fea0003800000 */
[----:B------:R-:W0:Y:S01]  /*0070*/  S2R R5, SR_TID.X ;  /* 0x0000000000057919 */ /* 0x000e220000002100 */
[----:B------:R-:W1:Y:S01]  /*0080*/  LDC.64 R18, c[0x0][0x390] ;  /* 0x0000e400ff127b82 */ /* 0x000e620000000a00 */
[----:B------:R-:W2:Y:S01]  /*0090*/  LDCU.64 UR4, c[0x0][0x358] ;  /* 0x00006b00ff0477ac */ /* 0x000ea20008000a00 */
[----:B0-----:R-:W-:-:S05]  /*00a0*/  IADD3 R5, PT, PT, R4, R5, RZ ;  /* 0x0000000504057210 */ /* 0x001fca0007ffe0ff */
[----:B-1----:R-:W-:-:S05]  /*00b0*/  IMAD.WIDE R18, R5, 0x4, R18 ;  /* 0x0000000405127825 */ /* 0x002fca00078e0212 */
[----:B--2---:R0:W5:Y:S01]  /*00c0*/  LDG.E R21, desc[UR4][R18.64] ;  /* 0x0000000412157981 */ /* 0x004162000c1e1900 */
[----:B------:R-:W-:Y:S01]  /*00d0*/  LOP3.LUT P0, R10, R11, 0x3, RZ, 0xc0, !PT ;  /* 0x000000030b0a7812 */ /* 0x000fe2000780c0ff */
[----:B------:R-:W-:Y:S01]  /*00e0*/  VIADD R6, R5, 0x2 ;  /* 0x0000000205067836 */ /* 0x000fe20000000000 */
[----:B------:R-:W-:-:S04]  /*00f0*/  I2FP.F32.S32 R5, R5 ;  /* 0x0000000500057245 */ /* 0x000fc80000201400 */
[----:B------:R-:W-:-:S07]  /*0100*/  I2FP.F32.S32 R6, R6 ;  /* 0x0000000600067245 */ /* 0x000fce0000201400 */
[----:B0-----:R-:W-:Y:S05]  /*0110*/  @!P0 BRA `(.L_x_53) ;  /* 0x00000000007c8947 */ /* 0x001fea0003800000 */
[----:B------:R-:W0:Y:S01]  /*0120*/  LDC.64 R14, c[0x0][0x380] ;  /* 0x0000e000ff0e7b82 */ /* 0x000e220000000a00 */
[----:B------:R-:W-:-:S07]  /*0130*/  IADD3 R10, PT, PT, -R10, RZ, RZ ;  /* 0x000000ff0a0a7210 */ /* 0x000fce0007ffe1ff */
[----:B------:R-:W1:Y:S02]  /*0140*/  LDC.64 R12, c[0x0][0x388] ;  /* 0x0000e200ff0c7b82 */ /* 0x000e640000000a00 */
.L_x_56:
[----:B-1----:R-:W-:-:S04]  /*0150*/  IMAD.WIDE R8, R4, 0x4, R12 ;  /* 0x0000000404087825 */ /* 0x002fc800078e020c */
[----:B0-----:R-:W-:Y:S02]  /*0160*/  IMAD.WIDE R2, R4, 0x4, R14 ;  /* 0x0000000404027825 */ /* 0x001fe400078e020e */
[----:B--2---:R-:W2:Y:S04]  /*0170*/  LDG.E R8, desc[UR4][R8.64] ;  /* 0x0000000408087981 */ /* 0x004ea8000c1e1900 */
[----:B------:R-:W2:Y:S01]  /*0180*/  LDG.E R3, desc[UR4][R2.64] ;  /* 0x0000000402037981 */ /* 0x000ea2000c1e1900 */
[----:B------:R-:W-:Y:S01]  /*0190*/  VIADD R10, R10, 0x1 ;  /* 0x000000010a0a7836 */ /* 0x000fe20000000000 */
[----:B------:R-:W-:Y:S04]  /*01a0*/  BSSY.RECONVERGENT B0, `(.L_x_54) ;  /* 0x0000012000007945 */ /* 0x000fe80003800200 */
[----:B------:R-:W-:-:S02]  /*01b0*/  ISETP.NE.AND P2, PT, R10, RZ, PT ;  /* 0x000000ff0a00720c */ /* 0x000fc40003f45270 */
[-C--:B--2---:R-:W-:Y:S01]  /*01c0*/  FMNMX R17, R8, R3.reuse, !PT ;  /* 0x0000000308117209 */ /* 0x084fe20007800000 */
        /* <DEDUP_REMOVED lines=13> */
[----:B-----5:R-:W-:Y:S05]  /*02a0*/  CALL.REL.NOINC `($__internal_2_$__cuda_sm3x_div_rn_noftz_f32_slowpath) ;  /* 0x0000000400b87944 */ /* 0x020fea0003c00000 */
[----:B------:R-:W-:-:S07]  /*02b0*/  IMAD.MOV.U32 R2, RZ, RZ, R0 ;  /* 0x000000ffff027224 */ /* 0x000fce00078e0000 */
.L_x_55:
[----:B------:R-:W-:Y:S05]  /*02c0*/  BSYNC.RECONVERGENT B0 ;  /* 0x0000000000007941 */ /* 0x000fea0003800200 */
.L_x_54:
[----:B-----5:R-:W-:Y:S01]  /*02d0*/  FADD R21, |R2|, R21 ;  /* 0x0000001502157221 */ /* 0x020fe20000000200 */
[----:B------:R-:W-:-:S04]  /*02e0*/  IADD3 R4, PT, PT, R4, 0x1, RZ ;  /* 0x0000000104047810 */ /* 0x000fc80007ffe0ff */
[----:B------:R2:W-:Y:S01]  /*02f0*/  STG.E desc[UR4][R18.64], R21 ;  /* 0x0000001512007986 */ /* 0x0005e2000c101904 */
[----:B------:R-:W-:Y:S05]  /*0300*/  @P2 BRA `(.L_x_56) ;  /* 0xfffffffc00902947 */ /* 0x000fea000383ffff */
.L_x_53:
[----:B------:R-:W-:-:S13]  /*0310*/  ISETP.GE.U32.AND P0, PT, R11, 0x4, PT ;  /* 0x000000040b00780c */ /* 0x000fda0003f06070 */
[----:B------:R-:W-:Y:S05]  /*0320*/  @!P0 EXIT ;  /* 0x000000000000894d */ /* 0x000fea0003800000 */
[----:B------:R-:W0:Y:S01]  /*0330*/  LDC.64 R14, c[0x0][0x388] ;  /* 0x0000e200ff0e7b82 */ /* 0x000e220000000a00 */
[----:B------:R-:W-:-:S07]  /*0340*/  IMAD.IADD R7, R4, 0x1, -R7 ;  /* 0x0000000104077824 */ /* 0x000fce00078e0a07 */
[----:B------:R-:W1:Y:S01]  /*0350*/  LDC.64 R16, c[0x0][0x380] ;  /* 0x0000e000ff107b82 */ /* 0x000e620000000a00 */
[----:B0-----:R-:W-:-:S05]  /*0360*/  IADD3 R14, P0, PT, R14, 0x8, RZ ;  /* 0x000000080e0e7810 */ /* 0x001fca0007f1e0ff */
[----:B------:R-:W-:Y:S01]  /*0370*/  IMAD.X R15, RZ, RZ, R15, P0 ;  /* 0x000000ffff0f7224 */ /* 0x000fe200000e060f */
[----:B-1----:R-:W-:-:S04]  /*0380*/  IADD3 R16, P1, PT, R16, 0x8, RZ ;  /* 0x0000000810107810 */ /* 0x002fc80007f3e0ff */
[----:B------:R-:W-:-:S09]  /*0390*/  IADD3.X R17, PT, PT, RZ, R17, RZ, P1, !PT ;  /* 0x00000011ff117210 */ /* 0x000fd20000ffe4ff */
.L_x_65:
[----:B------:R-:W-:-:S04]  /*03a0*/  IMAD.WIDE R12, R4, 0x4, R14 ;  /* 0x00000004040c7825 */ /* 0x000fc800078e020e */
[----:B------:R-:W-:Y:S01]  /*03b0*/  IMAD.WIDE R10, R4, 0x4, R16 ;  /* 0x00000004040a7825 */ /* 0x000fe200078e0210 */
[----:B------:R-:W3:Y:S04]  /*03c0*/  LDG.E R0, desc[UR4][R12.64+-0x8] ;  /* 0xfffff8040c007981 */ /* 0x000ee8000c1e1900 */
[----:B------:R-:W3:Y:S01]  /*03d0*/  LDG.E R3, desc[UR4][R10.64+-0x8] ;  /* 0xfffff8040a037981 */ /* 0x000ee2000c1e1900 */
[----:B------:R-:W-:Y:S01]  /*03e0*/  IADD3 R7, PT, PT, R7, 0x4, RZ ;  /* 0x0000000407077810 */ /* 0x000fe20007ffe0ff */
[----:B------:R-:W-:Y:S03]  /*03f0*/  BSSY.RECONVERGENT B0, `(.L_x_57) ;  /* 0x0000012000007945 */ /* 0x000fe60003800200 */
[----:B------:R-:W-:-:S02]  /*0400*/  ISETP.NE.AND P2, PT, R7, RZ, PT ;  /* 0x000000ff0700720c */ /* 0x000fc40003f45270 */
[-C--:B---3--:R-:W-:Y:S01]  /*0410*/  FMNMX R9, R0, R3.reuse, !PT ;  /* 0x0000000300097209 */ /* 0x088fe20007800000 */
[----:B------:R-:W-:-:S04]  /*0420*/  FMUL R2, R3, R3 ;  /* 0x0000000303027220 */ /* 0x000fc80000400000 */
[----:B------:R-:W-:Y:S01]  /*0430*/  FMUL R9, R6, R9 ;  /* 0x0000000906097220 */ /* 0x000fe20000400000 */
[----:B------:R-:W-:-:S03]  /*0440*/  FFMA R0, R5, R0, -R2 ;  /* 0x0000000005007223 */ /* 0x000fc60000000802 */
[----:B0-----:R-:W0:Y:S08]  /*0450*/  MUFU.RCP R8, R9 ;  /* 0x0000000900087308 */ /* 0x001e300000001000 */
        /* <DEDUP_REMOVED lines=9> */
[----:B--2--5:R-:W-:Y:S05]  /*04f0*/  CALL.REL.NOINC `($__internal_2_$__cuda_sm3x_div_rn_noftz_f32_slowpath) ;  /* 0x0000000400247944 */ /* 0x024fea0003c00000 */
[----:B------:R-:W-:-:S07]  /*0500*/  MOV R2, R0 ;  /* 0x0000000000027202 */ /* 0x000fce0000000f00 */
.L_x_58:
[----:B------:R-:W-:Y:S05]  /*0510*/  BSYNC.RECONVERGENT B0 ;  /* 0x0000000000007941 */ /* 0x000fea0003800200 */
.L_x_57:
[----:B--2--5:R-:W-:-:S05]  /*0520*/  FADD R21, |R2|, R21 ;  /* 0x0000001502157221 */ /* 0x024fca0000000200 */
[----:B------:R0:W-:Y:S04]  /*0530*/  STG.E desc[UR4][R18.64], R21 ;  /* 0x0000001512007986 */ /* 0x0001e8000c101904 */
[----:B------:R-:W2:Y:S04]  /*0540*/  LDG.E R0, desc[UR4][R12.64+-0x4] ;  /* 0xfffffc040c007981 */ /* 0x000ea8000c1e1900 */
[----:B------:R-:W2:Y:S01]  /*0550*/  LDG.E R3, desc[UR4][R10.64+-0x4] ;  /* 0xfffffc040a037981 */ /* 0x000ea2000c1e1900 */
[----:B------:R-:W-:Y:S01]  /*0560*/  BSSY.RECONVERGENT B0, `(.L_x_59) ;  /* 0x0000011000007945 */ /* 0x000fe20003800200 */
[-C--:B--2---:R-:W-:Y:S01]  /*0570*/  FMNMX R9, R0, R3.reuse, !PT ;  /* 0x0000000300097209 */ /* 0x084fe20007800000 */
[----:B------:R-:W-:-:S04]  /*0580*/  FMUL R2, R3, R3 ;  /* 0x0000000303027220 */ /* 0x000fc80000400000 */
[----:B------:R-:W-:Y:S01]  /*0590*/  FMUL R9, R6, R9 ;  /* 0x0000000906097220 */ /* 0x000fe20000400000 */
[----:B------:R-:W-:-:S03]  /*05a0*/  FFMA R0, R5, R0, -R2 ;  /* 0x0000000005007223 */ /* 0x000fc60000000802 */
[----:B------:R-:W1:Y:S08]  /*05b0*/  MUFU.RCP R8, R9 ;  /* 0x0000000900087308 */ /* 0x000e700000001000 */
[----:B------:R-:W2:Y:S01]  /*05c0*/  FCHK P0, R0, R9 ;  /* 0x0000000900007302 */ /* 0x000ea20000000000 */
[----:B-1----:R-:W-:-:S04]  /*05d0*/  FFMA R3, -R9, R8, 1 ;  /* 0x3f80000009037423 */ /* 0x002fc80000000108 */
[----:B------:R-:W-:-:S04]  /*05e0*/  FFMA R3, R8, R3, R8 ;  /* 0x0000000308037223 */ /* 0x000fc80000000008 */
[----:B------:R-:W-:-:S04]  /*05f0*/  FFMA R2, R0, R3, RZ ;  /* 0x0000000300027223 */ /* 0x000fc800000000ff */
[----:B------:R-:W-:-:S04]  /*0600*/  FFMA R8, -R9, R2, R0 ;  /* 0x0000000209087223 */ /* 0x000fc80000000100 */
[----:B------:R-:W-:Y:S01]  /*0610*/  FFMA R2, R3, R8, R2 ;  /* 0x0000000803027223 */ /* 0x000fe20000000002 */
[----:B0-2---:R-:W-:Y:S06]  /*0620*/  @!P0 BRA `(.L_x_60) ;  /* 0x0000000000108947 */ /* 0x005fec0003800000 */
[----:B------:R-:W-:Y:S01]  /*0630*/  IMAD.MOV.U32 R3, RZ, RZ, R9 ;  /* 0x000000ffff037224 */ /* 0x000fe200078e0009 */
[----:B------:R-:W-:-:S07]  /*0640*/  MOV R2, 0x660 ;  /* 0x0000066000027802 */ /* 0x000fce0000000f00 */
[----:B------:R-:W-:Y:S05]  /*0650*/  CALL.REL.NOINC `($__internal_2_$__cuda_sm3x_div_rn_noftz_f32_slowpath) ;  /* 0x0000000000cc7944 */ /* 0x000fea0003c00000 */
[----:B------:R-:W-:-:S07]  /*0660*/  MOV R2, R0 ;  /* 0x0000000000027202 */ /* 0x000fce0000000f00 */
.L_x_60:
[----:B------:R-:W-:Y:S05]  /*0670*/  BSYNC.RECONVERGENT B0 ;  /* 0x0000000000007941 */ /* 0x000fea0003800200 */
.L_x_59:
[----:B------:R-:W-:-:S05]  /*0680*/  FADD R21, R21, |R2| ;  /* 0x4000000215157221 */ /* 0x000fca0000000000 */
        /* <DEDUP_REMOVED lines=20> */
.L_x_62:
[----:B------:R-:W-:Y:S05]  /*07d0*/  BSYNC.RECONVERGENT B0 ;  /* 0x0000000000007941 */ /* 0x000fea0003800200 */
.L_x_61:
        /* <DEDUP_REMOVED lines=21> */
.L_x_64:
[----:B------:R-:W-:Y:S05]  /*0930*/  BSYNC.RECONVERGENT B0 ;  /* 0x0000000000007941 */ /* 0x000fea0003800200 */
.L_x_63:
[----:B------:R-:W-:Y:S01]  /*0940*/  FADD R21, R21, |R2| ;  /* 0x4000000215157221 */ /* 0x000fe20000000000 */
[----:B------:R-:W-:-:S04]  /*0950*/  VIADD R4, R4, 0x4 ;  /* 0x0000000404047836 */ /* 0x000fc80000000000 */
[----:B------:R0:W-:Y:S01]  /*0960*/  STG.E desc[UR4][R18.64], R21 ;  /* 0x0000001512007986 */ /* 0x0001e2000c101904 */
[----:B------:R-:W-:Y:S05]  /*0970*/  @P2 BRA `(.L_x_65) ;  /* 0xfffffff800882947 */ /* 0x000fea000383ffff */
[----:B------:R-:W-:Y:S05]  /*0980*/  EXIT ;  /* 0x000000000000794d */ /* 0x000fea0003800000 */
        .weak           $__internal_2_$__cuda_sm3x_div_rn_noftz_f32_slowpath
        .type           $__internal_2_$__cuda_sm3x_div_rn_noftz_f32_slowpath,@function
        .size           $__internal_2_$__cuda_sm3x_div_rn_noftz_f32_slowpath,(.L_x_80 - $__internal_2_$__cuda_sm3x_div_rn_noftz_f32_slowpath)
$__internal_2_$__cuda_sm3x_div_rn_noftz_f32_slowpath:
[----:B------:R-:W-:Y:S01]  /*0990*/  SHF.R.U32.HI R8, RZ, 0x17, R3 ;  /* 0x00000017ff087819 */ /* 0x000fe20000011603 */
[----:B------:R-:W-:Y:S01]  /*09a0*/  BSSY.RECONVERGENT B1, `(.L_x_66) ;  /* 0x0000062000017945 */ /* 0x000fe20003800200 */
[----:B------:R-:W-:Y:S02]  /*09b0*/  SHF.R.U32.HI R20, RZ, 0x17, R0 ;  /* 0x00000017ff147819 */ /* 0x000fe40000011600 */
[----:B------:R-:W-:Y:S02]  /*09c0*/  LOP3.LUT R8, R8, 0xff, RZ, 0xc0, !PT ;  /* 0x000000ff08087812 */ /* 0x000fe400078ec0ff */
[----:B------:R-:W-:Y:S02]  /*09d0*/  LOP3.LUT R20, R20, 0xff, RZ, 0xc0, !PT ;  /* 0x000000ff14147812 */ /* 0x000fe400078ec0ff */
[----:B------:R-:W-:-:S03]  /*09e0*/  IADD3 R22, PT, PT, R8, -0x1, RZ ;  /* 0xffffffff08167810 */ /* 0x000fc60007ffe0ff */
[----:B------:R-:W-:Y:S01]  /*09f0*/  VIADD R23, R20, 0xffffffff ;  /* 0xffffffff14177836 */ /* 0x000fe20000000000 */
        /* <DEDUP_REMOVED lines=22> */
[----:B------:R-:W-:Y:S01]  /*0b60*/  @P0 IMAD.MOV.U32 R9, RZ, RZ, RZ ;  /* 0x000000ffff090224 */ /* 0x000fe200078e00ff */
[----:B------:R-:W-:Y:S01]  /*0b70*/  @!P0 MOV R9, 0xffffffc0 ;  /* 0xffffffc000098802 */ /* 0x000fe20000000f00 */
[----:B------:R-:W-:Y:S01]  /*0b80*/  @!P0 FFMA R0, R0, 1.84467440737095516160e+19, RZ ;  /* 0x5f80000000008823 */ /* 0x000fe200000000ff */
[----:B------:R-:W-:-:S03]  /*0b90*/  @!P1 FFMA R3, R3, 1.84467440737095516160e+19, RZ ;  /* 0x5f80000003039823 */ /* 0x000fc600000000ff */
[----:B------:R-:W-:-:S07]  /*0ba0*/  @!P1 VIADD R9, R9, 0x40 ;  /* 0x0000004009099836 */ /* 0x000fce0000000000 */
.L_x_67:
[----:B------:R-:W-:Y:S01]  /*0bb0*/  LEA R24, R8, 0xc0800000, 0x17 ;  /* 0xc080000008187811 */ /* 0x000fe200078eb8ff */
[----:B------:R-:W-:Y:S01]  /*0bc0*/  VIADD R23, R20, 0xffffff81 ;  /* 0xffffff8114177836 */ /* 0x000fe20000000000 */
[----:B------:R-:W-:Y:S02]  /*0bd0*/  BSSY.RECONVERGENT B2, `(.L_x_72) ;  /* 0x0000035000027945 */ /* 0x000fe40003800200 */
[----:B------:R-:W-:Y:S01]  /*0be0*/  IADD3 R24, PT, PT, -R24, R3, RZ ;  /* 0x0000000318187210 */ /* 0x000fe20007ffe1ff */
[----:B------:R-:W-:-:S03]  /*0bf0*/  IMAD R0, R23, -0x800000, R0 ;  /* 0xff80000017007824 */ /* 0x000fc600078e0200 */
[----:B------:R-:W0:Y:S01]  /*0c00*/  MUFU.RCP R22, R24 ;  /* 0x0000001800167308 */ /* 0x000e220000001000 */
[----:B------:R-:W-:-:S04]  /*0c10*/  FADD.FTZ R3, -R24, -RZ ;  /* 0x800000ff18037221 */ /* 0x000fc80000010100 */
[----:B0-----:R-:W-:-:S04]  /*0c20*/  FFMA R25, R22, R3, 1 ;  /* 0x3f80000016197423 */ /* 0x001fc80000000003 */
[----:B------:R-:W-:-:S04]  /*0c30*/  FFMA R25, R22, R25, R22 ;  /* 0x0000001916197223 */ /* 0x000fc80000000016 */
[----:B------:R-:W-:-:S04]  /*0c40*/  FFMA R20, R0, R25, RZ ;  /* 0x0000001900147223 */ /* 0x000fc800000000ff */
[----:B------:R-:W-:-:S04]  /*0c50*/  FFMA R22, R3, R20, R0 ;  /* 0x0000001403167223 */ /* 0x000fc80000000000 */
[----:B------:R-:W-:Y:S01]  /*0c60*/  FFMA R22, R25, R22, R20 ;  /* 0x0000001619167223 */ /* 0x000fe20000000014 */
[----:B------:R-:W-:-:S03]  /*0c70*/  IADD3 R20, PT, PT, R23, 0x7f, -R8 ;  /* 0x0000007f17147810 */ /* 0x000fc60007ffe808 */
[----:B------:R-:W-:Y:S01]  /*0c80*/  FFMA R3, R3, R22, R0 ;  /* 0x0000001603037223 */ /* 0x000fe20000000000 */
[----:B------:R-:W-:-:S03]  /*0c90*/  IADD3 R9, PT, PT, R20, R9, RZ ;  /* 0x0000000914097210 */ /* 0x000fc60007ffe0ff */
[----:B------:R-:W-:-:S05]  /*0ca0*/  FFMA R0, R25, R3, R22 ;  /* 0x0000000319007223 */ /* 0x000fca0000000016 */
[----:B------:R-:W-:-:S04]  /*0cb0*/  SHF.R.U32.HI R8, RZ, 0x17, R0 ;  /* 0x00000017ff087819 */ /* 0x000fc80000011600 */
[----:B------:R-:W-:-:S05]  /*0cc0*/  LOP3.LUT R8, R8, 0xff, RZ, 0xc0, !PT ;  /* 0x000000ff08087812 */ /* 0x000fca00078ec0ff */
[----:B------:R-:W-:-:S05]  /*0cd0*/  IMAD.IADD R8, R8, 0x1, R9 ;  /* 0x0000000108087824 */ /* 0x000fca00078e0209 */
        /* <DEDUP_REMOVED lines=11> */
[CCC-:B------:R-:W-:Y:S01]  /*0d90*/  FFMA.RP R20, R25.reuse, R3.reuse, R22.reuse ;  /* 0x0000000319147223 */ /* 0x1c0fe20000008016 */
[----:B------:R-:W-:Y:S01]  /*0da0*/  FFMA.RM R25, R25, R3, R22 ;  /* 0x0000000319197223 */ /* 0x000fe20000004016 */
[C---:B------:R-:W-:Y:S01]  /*0db0*/  VIADD R3, R8.reuse, 0x20 ;  /* 0x0000002008037836 */ /* 0x040fe20000000000 */
[C---:B------:R-:W-:Y:S02]  /*0dc0*/  ISETP.NE.AND P3, PT, R8.reuse, RZ, PT ;  /* 0x000000ff0800720c */ /* 0x040fe40003f65270 */
[----:B------:R-:W-:Y:S02]  /*0dd0*/  LOP3.LUT R9, R9, 0x7fffff, RZ, 0xc0, !PT ;  /* 0x007fffff09097812 */ /* 0x000fe400078ec0ff */
[----:B------:R-:W-:Y:S02]  /*0de0*/  ISETP.NE.AND P1, PT, R8, RZ, PT ;  /* 0x000000ff0800720c */ /* 0x000fe40003f25270 */
[----:B------:R-:W-:-:S02]  /*0df0*/  LOP3.LUT R22, R9, 0x800000, RZ, 0xfc, !PT ;  /* 0x0080000009167812 */ /* 0x000fc400078efcff */
[----:B------:R-:W-:Y:S02]  /*0e00*/  IADD3 R8, PT, PT, -R8, RZ, RZ ;  /* 0x000000ff08087210 */ /* 0x000fe40007ffe1ff */
[----:B------:R-:W-:Y:S02]  /*0e10*/  SHF.L.U32 R3, R22, R3, RZ ;  /* 0x0000000316037219 */ /* 0x000fe400000006ff */
[----:B------:R-:W-:Y:S02]  /*0e20*/  FSETP.NEU.FTZ.AND P0, PT, R20, R25, PT ;  /* 0x000000191400720b */ /* 0x000fe40003f1d000 */
[----:B------:R-:W-:Y:S02]  /*0e30*/  SEL R9, R8, RZ, P3 ;  /* 0x000000ff08097207 */ /* 0x000fe40001800000 */
[----:B------:R-:W-:Y:S02]  /*0e40*/  ISETP.NE.AND P1, PT, R3, RZ, P1 ;  /* 0x000000ff0300720c */ /* 0x000fe40000f25270 */
[----:B------:R-:W-:-:S02]  /*0e50*/  SHF.R.U32.HI R9, RZ, R9, R22 ;  /* 0x00000009ff097219 */ /* 0x000fc40000011616 */
[----:B------:R-:W-:Y:S02]  /*0e60*/  PLOP3.LUT P0, PT, P0, P1, PT, 0xf8, 0x8f ;  /* 0x00000000008f781c */ /* 0x000fe40000703f70 */
[----:B------:R-:W-:Y:S02]  /*0e70*/  SHF.R.U32.HI R3, RZ, 0x1, R9 ;  /* 0x00000001ff037819 */ /* 0x000fe40000011609 */
[----:B------:R-:W-:-:S04]  /*0e80*/  SEL R8, RZ, 0x1, !P0 ;  /* 0x00000001ff087807 */ /* 0x000fc80004000000 */
[----:B------:R-:W-:-:S04]  /*0e90*/  LOP3.LUT R8, R8, 0x1, R3, 0xf8, !PT ;  /* 0x0000000108087812 */ /* 0x000fc800078ef803 */
[----:B------:R-:W-:-:S05]  /*0ea0*/  LOP3.LUT R8, R8, R9, RZ, 0xc0, !PT ;  /* 0x0000000908087212 */ /* 0x000fca00078ec0ff */
[----:B------:R-:W-:-:S05]  /*0eb0*/  IMAD.IADD R3, R3, 0x1, R8 ;  /* 0x0000000103037824 */ /* 0x000fca00078e0208 */
[----:B------:R-:W-:Y:S01]  /*0ec0*/  LOP3.LUT R0, R3, R0, RZ, 0xfc, !PT ;  /* 0x0000000003007212 */ /* 0x000fe200078efcff */
[----:B------:R-:W-:Y:S06]  /*0ed0*/  BRA `(.L_x_75) ;  /* 0x0000000000107947 */ /* 0x000fec0003800000 */
.L_x_74:
[----:B------:R-:W-:-:S04]  /*0ee0*/  LOP3.LUT R0, R0, 0x80000000, RZ, 0xc0, !PT ;  /* 0x8000000000007812 */ /* 0x000fc800078ec0ff */
[----:B------:R-:W-:Y:S01]  /*0ef0*/  LOP3.LUT R0, R0, 0x7f800000, RZ, 0xfc, !PT ;  /* 0x7f80000000007812 */ /* 0x000fe200078efcff */
[----:B------:R-:W-:Y:S06]  /*0f00*/  BRA `(.L_x_75) ;  /* 0x0000000000047947 */ /* 0x000fec0003800000 */
.L_x_73:
[----:B------:R-:W-:-:S07]  /*0f10*/  LEA R0, R9, R0, 0x17 ;  /* 0x0000000009007211 */ /* 0x000fce00078eb8ff */
.L_x_75:
[----:B------:R-:W-:Y:S05]  /*0f20*/  BSYNC.RECONVERGENT B2 ;  /* 0x0000000000027941 */ /* 0x000fea0003800200 */
.L_x_72:
[----:B------:R-:W-:Y:S05]  /*0f30*/  BRA `(.L_x_76) ;  /* 0x0000000000207947 */ /* 0x000fea0003800000 */
.L_x_71:
[----:B------:R-:W-:-:S04]  /*0f40*/  LOP3.LUT R0, R3, 0x80000000, R0, 0x48, !PT ;  /* 0x8000000003007812 */ /* 0x000fc800078e4800 */
[----:B------:R-:W-:Y:S01]  /*0f50*/  LOP3.LUT R0, R0, 0x7f800000, RZ, 0xfc, !PT ;  /* 0x7f80000000007812 */ /* 0x000fe200078efcff */
[----:B------:R-:W-:Y:S06]  /*0f60*/  BRA `(.L_x_76) ;  /* 0x0000000000147947 */ /* 0x000fec0003800000 */
.L_x_70:
[----:B------:R-:W-:Y:S01]  /*0f70*/  LOP3.LUT R0, R3, 0x80000000, R0, 0x48, !PT ;  /* 0x8000000003007812 */ /* 0x000fe200078e4800 */
[----:B------:R-:W-:Y:S06]  /*0f80*/  BRA `(.L_x_76) ;  /* 0x00000000000c7947 */ /* 0x000fec0003800000 */
.L_x_69:
[----:B------:R-:W0:Y:S01]  /*0f90*/  MUFU.RSQ R0, -QNAN ;  /* 0xffc0000000007908 */ /* 0x000e220000001400 */
[----:B------:R-:W-:Y:S05]  /*0fa0*/  BRA `(.L_x_76) ;  /* 0x0000000000047947 */ /* 0x000fea0003800000 */
.L_x_68:
[----:B------:R-:W-:-:S07]  /*0fb0*/  FADD.FTZ R0, R0, R3 ;  /* 0x0000000300007221 */ /* 0x000fce0000010000 */
.L_x_76:
[----:B------:R-:W-:Y:S05]  /*0fc0*/  BSYNC.RECONVERGENT B1 ;  /* 0x0000000000017941 */ /* 0x000fea0003800200 */
.L_x_66:
[----:B------:R-:W-:-:S04]  /*0fd0*/  IMAD.MOV.U32 R3, RZ, RZ, 0x0 ;  /* 0x00000000ff037424 */ /* 0x000fc800078e00ff */
[----:B0-----:R-:W-:Y:S05]  /*0fe0*/  RET.REL.NODEC R2 `(_Z12C_GPU_KernelPfS_S_i) ;  /* 0xfffffff002047950 */ /* 0x001fea0003c3ffff */
.L_x_77:
        /* <DEDUP_REMOVED lines=9> */
.L_x_80:


//--------------------- .nv.shared._Z17reduce_Sum_KernelPfS_i --------------------------
	.section	.nv.shared._Z17reduce_Sum_KernelPfS_i,"aw",@nobits
	.sectionflags	@""
	.align	16
	.zero		1024


//--------------------- .nv.shared.reserved.0     --------------------------
	.section	.nv.shared.reserved.0,"aw",@nobits
	.weak		__nv_reservedSMEM_offset_0_alias
	.size		__nv_reservedSMEM_offset_0_alias, 0, 64
	.other		__nv_reservedSMEM_offset_0_alias,@"STO_CUDA_RESERVED_SHARED STV_DEFAULT"
__nv_reservedSMEM_offset_0_alias:
	.zero		0
	.zero		64


//--------------------- .nv.shared._Z17reduce_Max_KernelPfS_i --------------------------
	.section	.nv.shared._Z17reduce_Max_KernelPfS_i,"aw",@nobits
	.sectionflags	@""
	.align	16
	.zero		1024


//--------------------- .nv.shared._Z16C_GPU_shm_KernelPfS_S_i --------------------------
	.section	.nv.shared._Z16C_GPU_shm_KernelPfS_S_i,"aw",@nobits
	.sectionflags	@""
	.align	16
	.zero		1024


//--------------------- .nv.shared._Z12C_GPU_KernelPfS_S_i --------------------------
	.section	.nv.shared._Z12C_GPU_KernelPfS_S_i,"aw",@nobits
	.sectionflags	@""
	.align	16
	.zero		1024


//--------------------- .nv.constant0._Z17reduce_Sum_KernelPfS_i --------------------------
	.section	.nv.constant0._Z17reduce_Sum_KernelPfS_i,"a",@progbits
	.sectionflags	@""
	.align	4
.nv.constant0._Z17reduce_Sum_KernelPfS_i:
	.zero		916


//--------------------- .nv.constant0._Z17reduce_Max_KernelPfS_i --------------------------
	.section	.nv.constant0._Z17reduce_Max_KernelPfS_i,"a",@progbits
	.sectionflags	@""
	.align	4
.nv.constant0._Z17reduce_Max_KernelPfS_i:
	.zero		916


//--------------------- .nv.constant0._Z16C_GPU_shm_KernelPfS_S_i --------------------------
	.section	.nv.constant0._Z16C_GPU_shm_KernelPfS_S_i,"a",@progbits
	.sectionflags	@""
	.align	4
.nv.constant0._Z16C_GPU_shm_KernelPfS_S_i:
	.zero		924


//--------------------- .nv.constant0._Z12C_GPU_KernelPfS_S_i --------------------------
	.section	.nv.constant0._Z12C_GPU_KernelPfS_S_i,"a",@progbits
	.sectionflags	@""
	.align	4
.nv.constant0._Z12C_GPU_KernelPfS_S_i:
	.zero		924


//--------------------- SYMBOLS --------------------------

	.type		.nv.reservedSmem.offset0,@object
	.size		.nv.reservedSmem.offset0,0x4
	.type		.nv.reservedSmem.cap,@object
	.size		.nv.reservedSmem.cap,0x4
